def matmul_kernel(
    a_ptr,
    b_ptr,
    c_ptr,
    M,
    N,
    K,
    stride_am,
    stride_ak,
    stride_bk,
    stride_bn,
    stride_cm,
    stride_cn,
    BLOCK_M: tl.constexpr,
    BLOCK_N: tl.constexpr,
    BLOCK_K: tl.constexpr,
    GROUP_M: tl.constexpr,
):
    pid = tl.program_id(axis=0)
    num_pid_m = tl.cdiv(M, BLOCK_M)
    num_pid_n = tl.cdiv(N, BLOCK_N)
    num_pid_in_group = GROUP_M * num_pid_n
    group_id = pid // num_pid_in_group
    first_pid_m = group_id * GROUP_M
    group_size_m = min(num_pid_m - first_pid_m, GROUP_M)
    pid_m = first_pid_m + ((pid % num_pid_in_group) % group_size_m)
    pid_n = (pid % num_pid_in_group) // group_size_m

    offs_am = (pid_m * BLOCK_M + tl.arange(0, BLOCK_M)) % M
    offs_bn = (pid_n * BLOCK_N + tl.arange(0, BLOCK_N)) % N
    offs_k = tl.arange(0, BLOCK_K)
    a_ptrs = a_ptr + offs_am[:, None] * stride_am + offs_k[None, :] * stride_ak
    b_ptrs = b_ptr + offs_k[:, None] * stride_bk + offs_bn[None, :] * stride_bn

    acc = tl.zeros((BLOCK_M, BLOCK_N), dtype=tl.float32)
    for kk in range(0, tl.cdiv(K, BLOCK_K)):
        a = tl.load(a_ptrs, mask=offs_k[None, :] < K - kk * BLOCK_K, other=0.0)
        b = tl.load(b_ptrs, mask=offs_k[:, None] < K - kk * BLOCK_K, other=0.0)
        acc = tl.dot(a, b, acc)
        a_ptrs += BLOCK_K * stride_ak
        b_ptrs += BLOCK_K * stride_bk

    c = acc.to(c_ptr.dtype.element_ty)
    offs_cm = pid_m * BLOCK_M + tl.arange(0, BLOCK_M)
    offs_cn = pid_n * BLOCK_N + tl.arange(0, BLOCK_N)
    c_ptrs = c_ptr + offs_cm[:, None] * stride_cm + offs_cn[None, :] * stride_cn
    mask = (offs_cm[:, None] < M) & (offs_cn[None, :] < N)
    tl.store(c_ptrs, c, mask=mask)

# config = {"BLOCK_K": 128, "BLOCK_M": 32, "BLOCK_N": 64, "GROUP_M": 8, "arch": "sm_90", "dtype": "bf16", "num_ctas": 1, "num_stages": 2, "num_warps": 8}
# arch = sm_90


// ===== COMPILED SASS (sm_90a) =====

	.target	sm_90a

	.elftype	@"ET_EXEC"


//--------------------- .note.nv.tkinfo           --------------------------
	.section	.note.nv.tkinfo,"",@"SHT_NOTE"
	.sectionflags	@"SHF_NOTE_NV_TKINFO"
	.tkinfo
        /*0018*/ 	.word	0x00000002
        /*0030*/ 	.string	""
        /*0030*/ 	.string	"ptxas"
        /*0030*/ 	.string	"Cuda compilation tools, release 13.0, V13.0.88"
        /*0030*/ 	.string	"Build cuda_13.0.r13.0/compiler.36424714_0"
        /*0030*/ 	.string	"-v  -suppress-debug-info  -lineinfo  -arch sm_90a "



//--------------------- .note.nv.cuinfo           --------------------------
	.section	.note.nv.cuinfo,"",@"SHT_NOTE"
	.sectionflags	@"SHF_NOTE_NV_CUINFO"
        /*0018*/ 	.short	0x0002
        /*001a*/ 	.short	0x005a
        /*001c*/ 	.short	0x0082
	.zero		2


//--------------------- .nv.info                  --------------------------
	.section	.nv.info,"",@"SHT_CUDA_INFO"
	.align	4


	//----- nvinfo : EIATTR_REGCOUNT
	.align		4
        /*0000*/ 	.byte	0x04, 0x2f
        /*0002*/ 	.short	(.L_1 - .L_0)
	.align		4
.L_0:
        /*0004*/ 	.word	index@(matmul_kernel)
        /*0008*/ 	.word	0x000000c2


	//----- nvinfo : EIATTR_FRAME_SIZE
	.align		4
.L_1:
        /*000c*/ 	.byte	0x04, 0x11
        /*000e*/ 	.short	(.L_3 - .L_2)
	.align		4
.L_2:
        /*0010*/ 	.word	index@(matmul_kernel)
        /*0014*/ 	.word	0x00000000


	//----- nvinfo : EIATTR_MIN_STACK_SIZE
	.align		4
.L_3:
        /*0018*/ 	.byte	0x04, 0x12
        /*001a*/ 	.short	(.L_5 - .L_4)
	.align		4
.L_4:
        /*001c*/ 	.word	index@(matmul_kernel)
        /*0020*/ 	.word	0x00000000
.L_5:


//--------------------- .nv.compat                --------------------------
	.section	.nv.compat,"",@"SHT_CUDA_COMPAT_INFO"
	.align	4
        /*0000*/ 	.byte	0x02, 0x09, 0x01, 0x00, 0x02, 0x02, 0x01, 0x00, 0x02, 0x05, 0x05, 0x00, 0x03, 0x07, 0x01, 0x01
        /*0010*/ 	.byte	0x02, 0x03, 0x00, 0x00, 0x02, 0x06, 0x01, 0x00, 0x04, 0x0b, 0x08, 0x00, 0x00, 0x00, 0x00, 0x00
        /*0020*/ 	.byte	0x00, 0x00, 0x00, 0x00


//--------------------- .nv.info.matmul_kernel    --------------------------
	.section	.nv.info.matmul_kernel,"",@"SHT_CUDA_INFO"
	.sectionflags	@""
	.align	4


	//----- nvinfo : EIATTR_CUDA_API_VERSION
	.align		4
        /*0000*/ 	.byte	0x04, 0x37
        /*0002*/ 	.short	(.L_7 - .L_6)
.L_6:
        /*0004*/ 	.word	0x00000082


	//----- nvinfo : EIATTR_KPARAM_INFO
	.align		4
.L_7:
        /*0008*/ 	.byte	0x04, 0x17
        /*000a*/ 	.short	(.L_9 - .L_8)
.L_8:
        /*000c*/ 	.word	0x00000000
        /*0010*/ 	.short	0x000d
        /*0012*/ 	.short	0x0048
        /*0014*/ 	.byte	0x00, 0xf4, 0x21, 0x00


	//----- nvinfo : EIATTR_KPARAM_INFO
	.align		4
.L_9:
        /*0018*/ 	.byte	0x04, 0x17
        /*001a*/ 	.short	(.L_11 - .L_10)
.L_10:
        /*001c*/ 	.word	0x00000000
        /*0020*/ 	.short	0x000c
        /*0022*/ 	.short	0x0040
        /*0024*/ 	.byte	0x00, 0xf4, 0x21, 0x00


	//----- nvinfo : EIATTR_KPARAM_INFO
	.align		4
.L_11:
        /*0028*/ 	.byte	0x04, 0x17
        /*002a*/ 	.short	(.L_13 - .L_12)
.L_12:
        /*002c*/ 	.word	0x00000000
        /*0030*/ 	.short	0x000b
        /*0032*/ 	.short	0x0038
        /*0034*/ 	.byte	0x00, 0xf0, 0x11, 0x00


	//----- nvinfo : EIATTR_KPARAM_INFO
	.align		4
.L_13:
        /*0038*/ 	.byte	0x04, 0x17
        /*003a*/ 	.short	(.L_15 - .L_14)
.L_14:
        /*003c*/ 	.word	0x00000000
        /*0040*/ 	.short	0x000a
        /*0042*/ 	.short	0x0034
        /*0044*/ 	.byte	0x00, 0xf0, 0x11, 0x00


	//----- nvinfo : EIATTR_KPARAM_INFO
	.align		4
.L_15:
        /*0048*/ 	.byte	0x04, 0x17
        /*004a*/ 	.short	(.L_17 - .L_16)
.L_16:
        /*004c*/ 	.word	0x00000000
        /*0050*/ 	.short	0x0009
        /*0052*/ 	.short	0x0030
        /*0054*/ 	.byte	0x00, 0xf0, 0x11, 0x00


	//----- nvinfo : EIATTR_KPARAM_INFO
	.align		4
.L_17:
        /*0058*/ 	.byte	0x04, 0x17
        /*005a*/ 	.short	(.L_19 - .L_18)
.L_18:
        /*005c*/ 	.word	0x00000000
        /*0060*/ 	.short	0x0008
        /*0062*/ 	.short	0x002c
        /*0064*/ 	.byte	0x00, 0xf0, 0x11, 0x00


	//----- nvinfo : EIATTR_KPARAM_INFO
	.align		4
.L_19:
        /*0068*/ 	.byte	0x04, 0x17
        /*006a*/ 	.short	(.L_21 - .L_20)
.L_20:
        /*006c*/ 	.word	0x00000000
        /*0070*/ 	.short	0x0007
        /*0072*/ 	.short	0x0028
        /*0074*/ 	.byte	0x00, 0xf0, 0x11, 0x00


	//----- nvinfo : EIATTR_KPARAM_INFO
	.align		4
.L_21:
        /*0078*/ 	.byte	0x04, 0x17
        /*007a*/ 	.short	(.L_23 - .L_22)
.L_22:
        /*007c*/ 	.word	0x00000000
        /*0080*/ 	.short	0x0006
        /*0082*/ 	.short	0x0024
        /*0084*/ 	.byte	0x00, 0xf0, 0x11, 0x00


	//----- nvinfo : EIATTR_KPARAM_INFO
	.align		4
.L_23:
        /*0088*/ 	.byte	0x04, 0x17
        /*008a*/ 	.short	(.L_25 - .L_24)
.L_24:
        /*008c*/ 	.word	0x00000000
        /*0090*/ 	.short	0x0005
        /*0092*/ 	.short	0x0020
        /*0094*/ 	.byte	0x00, 0xf0, 0x11, 0x00


	//----- nvinfo : EIATTR_KPARAM_INFO
	.align		4
.L_25:
        /*0098*/ 	.byte	0x04, 0x17
        /*009a*/ 	.short	(.L_27 - .L_26)
.L_26:
        /*009c*/ 	.word	0x00000000
        /*00a0*/ 	.short	0x0004
        /*00a2*/ 	.short	0x001c
        /*00a4*/ 	.byte	0x00, 0xf0, 0x11, 0x00


	//----- nvinfo : EIATTR_KPARAM_INFO
	.align		4
.L_27:
        /*00a8*/ 	.byte	0x04, 0x17
        /*00aa*/ 	.short	(.L_29 - .L_28)
.L_28:
        /*00ac*/ 	.word	0x00000000
        /*00b0*/ 	.short	0x0003
        /*00b2*/ 	.short	0x0018
        /*00b4*/ 	.byte	0x00, 0xf0, 0x11, 0x00


	//----- nvinfo : EIATTR_KPARAM_INFO
	.align		4
.L_29:
        /*00b8*/ 	.byte	0x04, 0x17
        /*00ba*/ 	.short	(.L_31 - .L_30)
.L_30:
        /*00bc*/ 	.word	0x00000000
        /*00c0*/ 	.short	0x0002
        /*00c2*/ 	.short	0x0010
        /*00c4*/ 	.byte	0x00, 0xf4, 0x21, 0x00


	//----- nvinfo : EIATTR_KPARAM_INFO
	.align		4
.L_31:
        /*00c8*/ 	.byte	0x04, 0x17
        /*00ca*/ 	.short	(.L_33 - .L_32)
.L_32:
        /*00cc*/ 	.word	0x00000000
        /*00d0*/ 	.short	0x0001
        /*00d2*/ 	.short	0x0008
        /*00d4*/ 	.byte	0x00, 0xf4, 0x21, 0x00


	//----- nvinfo : EIATTR_KPARAM_INFO
	.align		4
.L_33:
        /*00d8*/ 	.byte	0x04, 0x17
        /*00da*/ 	.short	(.L_35 - .L_34)
.L_34:
        /*00dc*/ 	.word	0x00000000
        /*00e0*/ 	.short	0x0000
        /*00e2*/ 	.short	0x0000
        /*00e4*/ 	.byte	0x00, 0xf4, 0x21, 0x00


	//----- nvinfo : EIATTR_SPARSE_MMA_MASK
	.align		4
.L_35:
        /*00e8*/ 	.byte	0x03, 0x50
        /*00ea*/ 	.short	0x0000


	//----- nvinfo : EIATTR_MAXREG_COUNT
	.align		4
        /*00ec*/ 	.byte	0x03, 0x1b
        /*00ee*/ 	.short	0x00ff


	//----- nvinfo : EIATTR_NUM_BARRIERS
	.align		4
        /*00f0*/ 	.byte	0x02, 0x4c
        /*00f2*/ 	.byte	0x01
	.zero		1


	//----- nvinfo : EIATTR_MERCURY_ISA_VERSION
	.align		4
        /*00f4*/ 	.byte	0x03, 0x5f
        /*00f6*/ 	.short	0x0101


	//----- nvinfo : EIATTR_EXIT_INSTR_OFFSETS
	.align		4
        /*00f8*/ 	.byte	0x04, 0x1c
        /*00fa*/ 	.short	(.L_37 - .L_36)


	//   ....[0]....
.L_36:
        /*00fc*/ 	.word	0x000042c0


	//   ....[1]....
        /*0100*/ 	.word	0x000042f0


	//----- nvinfo : EIATTR_REQNTID
	.align		4
.L_37:
        /*0104*/ 	.byte	0x04, 0x10
        /*0106*/ 	.short	(.L_39 - .L_38)
.L_38:
        /*0108*/ 	.word	0x00000100
        /*010c*/ 	.word	0x00000001
        /*0110*/ 	.word	0x00000001


	//----- nvinfo : EIATTR_CBANK_PARAM_SIZE
	.align		4
.L_39:
        /*0114*/ 	.byte	0x03, 0x19
        /*0116*/ 	.short	0x0050


	//----- nvinfo : EIATTR_PARAM_CBANK
	.align		4
        /*0118*/ 	.byte	0x04, 0x0a
        /*011a*/ 	.short	(.L_41 - .L_40)
	.align		4
.L_40:
        /*011c*/ 	.word	index@(.nv.constant0.matmul_kernel)
        /*0120*/ 	.short	0x0210
        /*0122*/ 	.short	0x0050


	//----- nvinfo : EIATTR_SW_WAR
	.align		4
.L_41:
        /*0124*/ 	.byte	0x04, 0x36
        /*0126*/ 	.short	(.L_43 - .L_42)
.L_42:
        /*0128*/ 	.word	0x00000008
.L_43:


//--------------------- .nv.callgraph             --------------------------
	.section	.nv.callgraph,"",@"SHT_CUDA_CALLGRAPH"
	.align	4
	.sectionentsize	8
	.align		4
        /*0000*/ 	.word	0x00000000
	.align		4
        /*0004*/ 	.word	0xffffffff
	.align		4
        /*0008*/ 	.word	0x00000000
	.align		4
        /*000c*/ 	.word	0xfffffffe
	.align		4
        /*0010*/ 	.word	0x00000000
	.align		4
        /*0014*/ 	.word	0xfffffffd
	.align		4
        /*0018*/ 	.word	0x00000000
	.align		4
        /*001c*/ 	.word	0xfffffffc


//--------------------- .text.matmul_kernel       --------------------------
	.section	.text.matmul_kernel,"ax",@progbits
	.align	128
        .global         matmul_kernel
        .type           matmul_kernel,@function
        .size           matmul_kernel,(.L_x_3 - matmul_kernel)
        .other          matmul_kernel,@"STO_CUDA_ENTRY STV_DEFAULT"
matmul_kernel:
.text.matmul_kernel:
[----:B------:R-:W-:Y:S08]  /*0000*/  LDC R1, c[0x0][0x28] ;  /* 0x00000a00ff017b82 */ /* 0x000ff00000000800 */
[----:B------:R-:W0:Y:S01]  /*0010*/  LDC.64 R50, c[0x0][0x228] ;  /* 0x00008a00ff327b82 */ /* 0x000e220000000a00 */
[----:B------:R-:W1:Y:S01]  /*0020*/  S2R R5, SR_CTAID.X ;  /* 0x0000000000057919 */ /* 0x000e620000002500 */
[----:B------:R-:W-:Y:S01]  /*0030*/  UMOV UR4, 0x400 ;  /* 0x0000040000047882 */ /* 0x000fe20000000000 */
[----:B------:R-:W-:Y:S01]  /*0040*/  ULDC.64 UR6, c[0x0][0x208] ;  /* 0x0000820000067ab9 */ /* 0x000fe20000000a00 */
[----:B------:R-:W2:Y:S04]  /*0050*/  S2R R110, SR_TID.X ;  /* 0x00000000006e7919 */ /* 0x000ea80000002100 */
[----:B------:R-:W3:Y:S08]  /*0060*/  LDC R122, c[0x0][0x230] ;  /* 0x00008c00ff7a7b82 */ /* 0x000ef00000000800 */
[----:B------:R-:W4:Y:S01]  /*0070*/  S2UR UR5, SR_CgaCtaId ;  /* 0x00000000000579c3 */ /* 0x000f220000008800 */
[----:B0-----:R-:W-:-:S05]  /*0080*/  VIADD R0, R51, 0x3f ;  /* 0x0000003f33007836 */ /* 0x001fca0000000000 */
[----:B------:R-:W-:Y:S01]  /*0090*/  SHF.R.S32.HI R3, RZ, 0x1f, R0 ;  /* 0x0000001fff037819 */ /* 0x000fe20000011400 */
[----:B---3--:R-:W-:-:S03]  /*00a0*/  VIADD R122, R122, 0x7f ;  /* 0x0000007f7a7a7836 */ /* 0x008fc60000000000 */
[----:B------:R-:W-:Y:S02]  /*00b0*/  LEA.HI R3, R3, R0, RZ, 0x6 ;  /* 0x0000000003037211 */ /* 0x000fe400078f30ff */
[----:B-1----:R-:W-:Y:S02]  /*00c0*/  IABS R8, R5 ;  /* 0x0000000500087213 */ /* 0x002fe40000000000 */
[----:B------:R-:W-:Y:S02]  /*00d0*/  SHF.R.S32.HI R3, RZ, 0x6, R3 ;  /* 0x00000006ff037819 */ /* 0x000fe40000011403 */
[----:B--2---:R-:W-:Y:S01]  /*00e0*/  SHF.R.U32.HI R105, RZ, 0x5, R110 ;  /* 0x00000005ff697819 */ /* 0x004fe2000001166e */
[----:B----4-:R-:W-:Y:S01]  /*00f0*/  ULEA UR4, UR5, UR4, 0x18 ;  /* 0x0000000405047291 */ /* 0x010fe2000f8ec03f */
[C---:B------:R-:W-:Y:S01]  /*0100*/  LEA.HI R109, R110.reuse, 0x18, RZ, 0x1b ;  /* 0x000000186e6d7811 */ /* 0x040fe200078fd8ff */
[----:B------:R-:W-:Y:S01]  /*0110*/  IMAD.SHL.U32 R4, R3, 0x8, RZ ;  /* 0x0000000803047824 */ /* 0x000fe200078e00ff */
[----:B------:R-:W-:-:S02]  /*0120*/  LEA.HI R107, R110, 0x38, RZ, 0x1b ;  /* 0x000000386e6b7811 */ /* 0x000fc400078fd8ff */
[----:B------:R-:W-:Y:S02]  /*0130*/  SGXT.U32 R105, R105, 0x3 ;  /* 0x000000036969781a */ /* 0x000fe40000000000 */
[-C--:B------:R-:W-:Y:S02]  /*0140*/  IABS R7, R4.reuse ;  /* 0x0000000400077213 */ /* 0x080fe40000000000 */
[----:B------:R-:W-:Y:S02]  /*0150*/  IABS R10, R4 ;  /* 0x00000004000a7213 */ /* 0x000fe40000000000 */
[----:B------:R-:W0:Y:S08]  /*0160*/  I2F.RP R0, R7 ;  /* 0x0000000700007306 */ /* 0x000e300000209400 */
[----:B0-----:R-:W0:Y:S02]  /*0170*/  MUFU.RCP R0, R0 ;  /* 0x0000000000007308 */ /* 0x001e240000001000 */
[----:B0-----:R-:W-:-:S02]  /*0180*/  VIADD R2, R0, 0xffffffe ;  /* 0x0ffffffe00027836 */ /* 0x001fc40000000000 */
[----:B------:R-:W-:-:S04]  /*0190*/  IMAD.MOV R0, RZ, RZ, -R10 ;  /* 0x000000ffff007224 */ /* 0x000fc800078e0a0a */
[----:B------:R0:W1:Y:S02]  /*01a0*/  F2I.FTZ.U32.TRUNC.NTZ R3, R2 ;  /* 0x0000000200037305 */ /* 0x000064000021f000 */
[----:B0-----:R-:W-:Y:S02]  /*01b0*/  IMAD.MOV.U32 R2, RZ, RZ, RZ ;  /* 0x000000ffff027224 */ /* 0x001fe400078e00ff */
[----:B-1----:R-:W-:-:S04]  /*01c0*/  IMAD.MOV R6, RZ, RZ, -R3 ;  /* 0x000000ffff067224 */ /* 0x002fc800078e0a03 */
[----:B------:R-:W-:Y:S02]  /*01d0*/  IMAD R9, R6, R7, RZ ;  /* 0x0000000706097224 */ /* 0x000fe400078e02ff */
[----:B------:R-:W-:Y:S02]  /*01e0*/  IMAD.MOV.U32 R6, RZ, RZ, R8 ;  /* 0x000000ffff067224 */ /* 0x000fe400078e0008 */
[----:B------:R-:W-:-:S06]  /*01f0*/  IMAD.HI.U32 R3, R3, R9, R2 ;  /* 0x0000000903037227 */ /* 0x000fcc00078e0002 */
[----:B------:R-:W-:-:S04]  /*0200*/  IMAD.HI.U32 R3, R3, R6, RZ ;  /* 0x0000000603037227 */ /* 0x000fc800078e00ff */
[----:B------:R-:W-:-:S05]  /*0210*/  IMAD R0, R3, R0, R6 ;  /* 0x0000000003007224 */ /* 0x000fca00078e0206 */
[----:B------:R-:W-:-:S13]  /*0220*/  ISETP.GT.U32.AND P1, PT, R7, R0, PT ;  /* 0x000000000700720c */ /* 0x000fda0003f24070 */
[----:B------:R-:W-:Y:S02]  /*0230*/  @!P1 IMAD.IADD R0, R0, 0x1, -R7 ;  /* 0x0000000100009824 */ /* 0x000fe400078e0a07 */
[----:B------:R-:W-:Y:S01]  /*0240*/  @!P1 VIADD R3, R3, 0x1 ;  /* 0x0000000103039836 */ /* 0x000fe20000000000 */
[----:B------:R-:W-:Y:S02]  /*0250*/  ISETP.NE.AND P1, PT, R4, RZ, PT ;  /* 0x000000ff0400720c */ /* 0x000fe40003f25270 */
[----:B------:R-:W-:Y:S02]  /*0260*/  ISETP.GE.U32.AND P0, PT, R0, R7, PT ;  /* 0x000000070000720c */ /* 0x000fe40003f06070 */
[----:B------:R-:W-:-:S04]  /*0270*/  LOP3.LUT R0, R5, R4, RZ, 0x3c, !PT ;  /* 0x0000000405007212 */ /* 0x000fc800078e3cff */
[----:B------:R-:W-:Y:S01]  /*0280*/  ISETP.GE.AND P2, PT, R0, RZ, PT ;  /* 0x000000ff0000720c */ /* 0x000fe20003f46270 */
[----:B------:R-:W-:-:S06]  /*0290*/  VIADD R0, R50, 0x1f ;  /* 0x0000001f32007836 */ /* 0x000fcc0000000000 */
[----:B------:R-:W-:-:S04]  /*02a0*/  @P0 VIADD R3, R3, 0x1 ;  /* 0x0000000103030836 */ /* 0x000fc80000000000 */
[----:B------:R-:W-:Y:S01]  /*02b0*/  IMAD.MOV.U32 R2, RZ, RZ, R3 ;  /* 0x000000ffff027224 */ /* 0x000fe200078e0003 */
[----:B------:R-:W-:-:S03]  /*02c0*/  SHF.R.S32.HI R3, RZ, 0x1f, R0 ;  /* 0x0000001fff037819 */ /* 0x000fc60000011400 */
[----:B------:R-:W-:Y:S01]  /*02d0*/  @!P2 IMAD.MOV R2, RZ, RZ, -R2 ;  /* 0x000000ffff02a224 */ /* 0x000fe200078e0a02 */
[----:B------:R-:W-:Y:S02]  /*02e0*/  @!P1 LOP3.LUT R2, RZ, R4, RZ, 0x33, !PT ;  /* 0x00000004ff029212 */ /* 0x000fe400078e33ff */
[----:B------:R-:W-:-:S03]  /*02f0*/  LEA.HI R3, R3, R0, RZ, 0x5 ;  /* 0x0000000003037211 */ /* 0x000fc600078f28ff */
[----:B------:R-:W-:Y:S02]  /*0300*/  IMAD.SHL.U32 R6, R2, 0x8, RZ ;  /* 0x0000000802067824 */ /* 0x000fe400078e00ff */
[----:B------:R-:W-:-:S03]  /*0310*/  IMAD.MOV R2, RZ, RZ, -R2 ;  /* 0x000000ffff027224 */ /* 0x000fc600078e0a02 */
[----:B------:R-:W-:Y:S01]  /*0320*/  LEA.HI.SX32 R3, R3, -R6, 0x1b ;  /* 0x8000000603037211 */ /* 0x000fe200078fdaff */
[----:B------:R-:W-:-:S03]  /*0330*/  IMAD R4, R4, R2, R5 ;  /* 0x0000000204047224 */ /* 0x000fc600078e0205 */
[----:B------:R-:W-:Y:S02]  /*0340*/  VIMNMX R11, R3, 0x8, PT ;  /* 0x00000008030b7848 */ /* 0x000fe40003fe0100 */
[----:B------:R-:W-:Y:S02]  /*0350*/  IABS R9, R4 ;  /* 0x0000000400097213 */ /* 0x000fe40000000000 */
[----:B------:R-:W-:-:S04]  /*0360*/  IABS R7, R11 ;  /* 0x0000000b00077213 */ /* 0x000fc80000000000 */
[----:B------:R-:W0:Y:S08]  /*0370*/  I2F.RP R0, R7 ;  /* 0x0000000700007306 */ /* 0x000e300000209400 */
[----:B0-----:R-:W0:Y:S02]  /*0380*/  MUFU.RCP R0, R0 ;  /* 0x0000000000007308 */ /* 0x001e240000001000 */
[----:B0-----:R-:W-:-:S06]  /*0390*/  VIADD R3, R0, 0xffffffe ;  /* 0x0ffffffe00037836 */ /* 0x001fcc0000000000 */
[----:B------:R-:W0:Y:S02]  /*03a0*/  F2I.FTZ.U32.TRUNC.NTZ R3, R3 ;  /* 0x0000000300037305 */ /* 0x000e24000021f000 */
[----:B0-----:R-:W-:-:S05]  /*03b0*/  IMAD.MOV R8, RZ, RZ, -R3 ;  /* 0x000000ffff087224 */ /* 0x001fca00078e0a03 */
[----:B------:R-:W-:Y:S02]  /*03c0*/  MOV R2, R8 ;  /* 0x0000000800027202 */ /* 0x000fe40000000f00 */
[----:B------:R-:W-:-:S03]  /*03d0*/  IABS R8, R11 ;  /* 0x0000000b00087213 */ /* 0x000fc60000000000 */
[----:B------:R-:W-:Y:S02]  /*03e0*/  IMAD R5, R2, R7, RZ ;  /* 0x0000000702057224 */ /* 0x000fe400078e02ff */
[----:B------:R-:W-:Y:S02]  /*03f0*/  IMAD.MOV.U32 R2, RZ, RZ, RZ ;  /* 0x000000ffff027224 */ /* 0x000fe400078e00ff */
[----:B------:R-:W-:Y:S02]  /*0400*/  IMAD.MOV R0, RZ, RZ, -R8 ;  /* 0x000000ffff007224 */ /* 0x000fe400078e0a08 */
[----:B------:R-:W-:Y:S01]  /*0410*/  IMAD.HI.U32 R2, R3, R5, R2 ;  /* 0x0000000503027227 */ /* 0x000fe200078e0002 */
[----:B------:R-:W-:-:S05]  /*0420*/  LOP3.LUT R3, R110, 0x1f, RZ, 0xc0, !PT ;  /* 0x0000001f6e037812 */ /* 0x000fca00078ec0ff */
        /* <DEDUP_REMOVED lines=8> */
[----:B------:R-:W-:-:S07]  /*04b0*/  ISETP.GE.AND P2, PT, R0, RZ, PT ;  /* 0x000000ff0000720c */ /* 0x000fce0003f46270 */
[----:B------:R-:W-:Y:S01]  /*04c0*/  @P0 VIADD R2, R2, 0x1 ;  /* 0x0000000102020836 */ /* 0x000fe20000000000 */
[----:B------:R-:W-:-:S05]  /*04d0*/  LOP3.LUT P0, RZ, R110, 0x80, RZ, 0xc0, !PT ;  /* 0x000000806eff7812 */ /* 0x000fca000780c0ff */
[----:B------:R-:W-:Y:S01]  /*04e0*/  @!P2 IMAD.MOV R2, RZ, RZ, -R2 ;  /* 0x000000ffff02a224 */ /* 0x000fe200078e0a02 */
[----:B------:R-:W-:Y:S02]  /*04f0*/  @!P1 LOP3.LUT R2, RZ, R11, RZ, 0x33, !PT ;  /* 0x0000000bff029212 */ /* 0x000fe400078e33ff */
[----:B------:R-:W-:-:S03]  /*0500*/  ISETP.GT.AND P1, PT, R122, 0x7f, PT ;  /* 0x0000007f7a00780c */ /* 0x000fc60003f24270 */
[----:B------:R-:W-:Y:S02]  /*0510*/  IMAD.MOV R0, RZ, RZ, -R2 ;  /* 0x000000ffff007224 */ /* 0x000fe400078e0a02 */
[----:B------:R-:W-:Y:S02]  /*0520*/  IMAD.SHL.U32 R102, R2, 0x40, RZ ;  /* 0x0000004002667824 */ /* 0x000fe400078e00ff */
[----:B------:R-:W-:-:S04]  /*0530*/  IMAD R0, R11, R0, R4 ;  /* 0x000000000b007224 */ /* 0x000fc800078e0204 */
[----:B------:R-:W-:Y:S02]  /*0540*/  IMAD.IADD R0, R6, 0x1, R0 ;  /* 0x0000000106007824 */ /* 0x000fe400078e0200 */
[----:B------:R-:W-:Y:S01]  /*0550*/  @!P1 IMAD.SHL.U32 R104, R110, 0x20, RZ ;  /* 0x000000206e689824 */ /* 0x000fe200078e00ff */
[----:B------:R-:W-:Y:S01]  /*0560*/  @!P1 CS2R R28, SRZ ;  /* 0x00000000001c9805 */ /* 0x000fe2000001ff00 */
[----:B------:R-:W-:Y:S01]  /*0570*/  IMAD R106, R0, 0x20, R3 ;  /* 0x00000020006a7824 */ /* 0x000fe200078e0203 */
[----:B------:R-:W-:Y:S01]  /*0580*/  @!P1 CS2R R30, SRZ ;  /* 0x00000000001e9805 */ /* 0x000fe2000001ff00 */
[----:B------:R-:W-:Y:S01]  /*0590*/  @!P1 IMAD.SHL.U32 R103, R110, 0x8, RZ ;  /* 0x000000086e679824 */ /* 0x000fe200078e00ff */
[----:B------:R-:W-:Y:S06]  /*05a0*/  @!P1 BRA `(.L_x_0) ;  /* 0x0000003400f49947 */ /* 0x000fec0003800000 */
[----:B------:R-:W-:Y:S01]  /*05b0*/  IABS R15, R50 ;  /* 0x00000032000f7213 */ /* 0x000fe20000000000 */
[C---:B------:R-:W-:Y:S01]  /*05c0*/  IMAD.SHL.U32 R103, R110.reuse, 0x8, RZ ;  /* 0x000000086e677824 */ /* 0x040fe200078e00ff */
[----:B------:R-:W-:Y:S01]  /*05d0*/  IABS R2, R51 ;  /* 0x0000003300027213 */ /* 0x000fe20000000000 */
[C---:B------:R-:W-:Y:S01]  /*05e0*/  IMAD.SHL.U32 R104, R110.reuse, 0x20, RZ ;  /* 0x000000206e687824 */ /* 0x040fe200078e00ff */
[----:B------:R-:W0:Y:S01]  /*05f0*/  I2F.RP R8, R15 ;  /* 0x0000000f00087306 */ /* 0x000e220000209400 */
[----:B------:R-:W-:Y:S01]  /*0600*/  SHF.R.S32.HI R3, RZ, 0x1f, R122 ;  /* 0x0000001fff037819 */ /* 0x000fe2000001147a */
[----:B------:R-:W1:Y:S01]  /*0610*/  LDC R125, c[0x0][0x23c] ;  /* 0x00008f00ff7d7b82 */ /* 0x000e620000000800 */
[C---:B------:R-:W-:Y:S01]  /*0620*/  LOP3.LUT R12, R110.reuse, 0x7, RZ, 0xc0, !PT ;  /* 0x000000076e0c7812 */ /* 0x040fe200078ec0ff */
[----:B------:R-:W-:Y:S01]  /*0630*/  ULDC UR5, c[0x0][0x234] ;  /* 0x00008d0000057ab9 */ /* 0x000fe20000000800 */
[----:B------:R-:W-:Y:S01]  /*0640*/  LEA.HI R122, R3, R122, RZ, 0x7 ;  /* 0x0000007a037a7211 */ /* 0x000fe200078f38ff */
[----:B------:R-:W-:Y:S01]  /*0650*/  ULDC.64 UR8, c[0x0][0x210] ;  /* 0x0000840000087ab9 */ /* 0x000fe20000000a00 */
[C---:B------:R-:W-:Y:S01]  /*0660*/  LOP3.LUT R3, R110.reuse, 0x80, RZ, 0xc0, !PT ;  /* 0x000000806e037812 */ /* 0x040fe200078ec0ff */
[----:B------:R-:W2:Y:S01]  /*0670*/  I2F.RP R0, R2 ;  /* 0x0000000200007306 */ /* 0x000ea20000209400 */
[----:B------:R-:W-:-:S02]  /*0680*/  LOP3.LUT R100, R110, 0x7f, RZ, 0xc0, !PT ;  /* 0x0000007f6e647812 */ /* 0x000fc400078ec0ff */
[----:B------:R-:W-:Y:S02]  /*0690*/  LEA.HI R14, R3, R102, RZ, 0x19 ;  /* 0x00000066030e7211 */ /* 0x000fe400078fc8ff */
[----:B------:R-:W-:Y:S01]  /*06a0*/  LOP3.LUT R69, R103, 0x30, RZ, 0xc0, !PT ;  /* 0x0000003067457812 */ /* 0x000fe200078ec0ff */
[----:B------:R-:W-:Y:S01]  /*06b0*/  IMAD.SHL.U32 R99, R100, 0x2, RZ ;  /* 0x0000000264637824 */ /* 0x000fe200078e00ff */
[----:B------:R-:W-:Y:S01]  /*06c0*/  IABS R67, R14 ;  /* 0x0000000e00437213 */ /* 0x000fe20000000000 */
[----:B0-----:R-:W0:Y:S01]  /*06d0*/  MUFU.RCP R8, R8 ;  /* 0x0000000800087308 */ /* 0x001e220000001000 */
[----:B------:R-:W-:Y:S01]  /*06e0*/  VIADD R16, R14, 0x3c ;  /* 0x0000003c0e107836 */ /* 0x000fe20000000000 */
[----:B------:R-:W-:Y:S01]  /*06f0*/  LEA.HI R108, R110, 0x58, RZ, 0x1b ;  /* 0x000000586e6c7811 */ /* 0x000fe200078fd8ff */
[C---:B------:R-:W-:Y:S01]  /*0700*/  VIADD R19, R14.reuse, 0x38 ;  /* 0x000000380e137836 */ /* 0x040fe20000000000 */
[C---:B------:R-:W-:Y:S01]  /*0710*/  LOP3.LUT R111, R105.reuse, 0x8, RZ, 0xfc, !PT ;  /* 0x00000008696f7812 */ /* 0x040fe200078efcff */
[C---:B------:R-:W-:Y:S01]  /*0720*/  VIADD R18, R14.reuse, 0x3a ;  /* 0x0000003a0e127836 */ /* 0x040fe20000000000 */
[C---:B------:R-:W-:Y:S01]  /*0730*/  LOP3.LUT R112, R105.reuse, 0x10, RZ, 0xfc, !PT ;  /* 0x0000001069707812 */ /* 0x040fe200078efcff */
[C---:B------:R-:W-:Y:S01]  /*0740*/  VIADD R20, R14.reuse, 0x34 ;  /* 0x000000340e147836 */ /* 0x040fe20000000000 */
[----:B--2---:R-:W2:Y:S01]  /*0750*/  MUFU.RCP R0, R0 ;  /* 0x0000000000007308 */ /* 0x004ea20000001000 */
[----:B------:R-:W-:Y:S01]  /*0760*/  IABS R13, R19 ;  /* 0x00000013000d7213 */ /* 0x000fe20000000000 */
[C---:B------:R-:W-:Y:S01]  /*0770*/  VIADD R22, R14.reuse, 0x32 ;  /* 0x000000320e167836 */ /* 0x040fe20000000000 */
[----:B------:R-:W-:Y:S01]  /*0780*/  IABS R11, R18 ;  /* 0x00000012000b7213 */ /* 0x000fe20000000000 */
[C---:B------:R-:W-:Y:S01]  /*0790*/  VIADD R24, R14.reuse, 0x26 ;  /* 0x000000260e187836 */ /* 0x040fe20000000000 */
[C---:B------:R-:W-:Y:S01]  /*07a0*/  LOP3.LUT R113, R105.reuse, 0x20, RZ, 0xfc, !PT ;  /* 0x0000002069717812 */ /* 0x040fe200078efcff */
[----:B------:R-:W-:Y:S01]  /*07b0*/  VIADD R26, R14, 0x2 ;  /* 0x000000020e1a7836 */ /* 0x000fe20000000000 */
[----:B------:R-:W-:Y:S01]  /*07c0*/  IABS R17, R22 ;  /* 0x0000001600117213 */ /* 0x000fe20000000000 */
[----:B------:R-:W-:Y:S01]  /*07d0*/  IMAD R69, R12, 0x40, R69 ;  /* 0x000000400c457824 */ /* 0x000fe200078e0245 */
[----:B------:R-:W-:Y:S01]  /*07e0*/  IABS R29, R24 ;  /* 0x00000018001d7213 */ /* 0x000fe20000000000 */
[----:B0-----:R-:W-:Y:S01]  /*07f0*/  VIADD R6, R8, 0xffffffe ;  /* 0x0ffffffe08067836 */ /* 0x001fe20000000000 */
[----:B------:R-:W-:Y:S01]  /*0800*/  IABS R8, R16 ;  /* 0x0000001000087213 */ /* 0x000fe20000000000 */
[----:B-1----:R-:W-:Y:S01]  /*0810*/  IMAD R123, R100, R125, RZ ;  /* 0x0000007d647b7224 */ /* 0x002fe200078e02ff */
[C---:B------:R-:W-:Y:S01]  /*0820*/  LOP3.LUT R114, R105.reuse, 0x28, RZ, 0xfc, !PT ;  /* 0x0000002869727812 */ /* 0x040fe200078efcff */
[----:B------:R0:W1:Y:S01]  /*0830*/  F2I.FTZ.U32.TRUNC.NTZ R7, R6 ;  /* 0x0000000600077305 */ /* 0x000062000021f000 */
[----:B------:R-:W-:Y:S01]  /*0840*/  LOP3.LUT R115, R105, 0x30, RZ, 0xfc, !PT ;  /* 0x0000003069737812 */ /* 0x000fe200078efcff */
[----:B------:R-:W-:Y:S01]  /*0850*/  IMAD.SHL.U32 R125, R125, 0x80, RZ ;  /* 0x000000807d7d7824 */ /* 0x000fe200078e00ff */
[----:B------:R-:W-:Y:S01]  /*0860*/  LOP3.LUT R116, R105, 0x40, RZ, 0xfc, !PT ;  /* 0x0000004069747812 */ /* 0x000fe200078efcff */
[----:B--2---:R-:W-:Y:S01]  /*0870*/  VIADD R4, R0, 0xffffffe ;  /* 0x0ffffffe00047836 */ /* 0x004fe20000000000 */
[----:B------:R-:W-:-:S02]  /*0880*/  SHF.R.U32.HI R0, RZ, 0x2, R110 ;  /* 0x00000002ff007819 */ /* 0x000fc4000001166e */
[C---:B------:R-:W-:Y:S01]  /*0890*/  LOP3.LUT R117, R105.reuse, 0x48, RZ, 0xfc, !PT ;  /* 0x0000004869757812 */ /* 0x040fe200078efcff */
[----:B------:R-:W2:Y:S01]  /*08a0*/  F2I.FTZ.U32.TRUNC.NTZ R5, R4 ;  /* 0x0000000400057305 */ /* 0x000ea2000021f000 */
[----:B0-----:R-:W-:Y:S02]  /*08b0*/  MOV R6, RZ ;  /* 0x000000ff00067202 */ /* 0x001fe40000000f00 */
[C---:B------:R-:W-:Y:S02]  /*08c0*/  LOP3.LUT R118, R105.reuse, 0x50, RZ, 0xfc, !PT ;  /* 0x0000005069767812 */ /* 0x040fe400078efcff */
[C---:B------:R-:W-:Y:S01]  /*08d0*/  LOP3.LUT R119, R105.reuse, 0x60, RZ, 0xfc, !PT ;  /* 0x0000006069777812 */ /* 0x040fe200078efcff */
[----:B-1----:R-:W-:Y:S01]  /*08e0*/  IMAD.MOV R10, RZ, RZ, -R7 ;  /* 0x000000ffff0a7224 */ /* 0x002fe200078e0a07 */
[C---:B------:R-:W-:Y:S02]  /*08f0*/  LOP3.LUT R120, R105.reuse, 0x68, RZ, 0xfc, !PT ;  /* 0x0000006869787812 */ /* 0x040fe400078efcff */
[----:B------:R-:W-:Y:S01]  /*0900*/  LOP3.LUT R121, R105, 0x70, RZ, 0xfc, !PT ;  /* 0x0000007069797812 */ /* 0x000fe200078efcff */
[----:B------:R-:W-:Y:S01]  /*0910*/  IMAD R9, R10, R15, RZ ;  /* 0x0000000f0a097224 */ /* 0x000fe200078e02ff */
[----:B------:R-:W-:-:S02]  /*0920*/  IABS R10, R106 ;  /* 0x0000006a000a7213 */ /* 0x000fc40000000000 */
[----:B------:R-:W-:Y:S01]  /*0930*/  SHF.R.S32.HI R122, RZ, 0x7, R122 ;  /* 0x00000007ff7a7819 */ /* 0x000fe2000001147a */
[----:B------:R-:W-:-:S04]  /*0940*/  IMAD.HI.U32 R7, R7, R9, R6 ;  /* 0x0000000907077227 */ /* 0x000fc800078e0006 */
[----:B------:R-:W-:Y:S02]  /*0950*/  IMAD.SHL.U32 R6, R110, 0x2, RZ ;  /* 0x000000026e067824 */ /* 0x000fe400078e00ff */
[----:B--2---:R-:W-:Y:S02]  /*0960*/  IMAD.MOV R9, RZ, RZ, -R5 ;  /* 0x000000ffff097224 */ /* 0x004fe400078e0a05 */
[----:B------:R-:W-:Y:S01]  /*0970*/  IMAD.HI.U32 R7, R7, R10, RZ ;  /* 0x0000000a07077227 */ /* 0x000fe200078e00ff */
[C---:B------:R-:W-:Y:S02]  /*0980*/  LOP3.LUT R101, R6.reuse, 0x1fe, RZ, 0xc0, !PT ;  /* 0x000001fe06657812 */ /* 0x040fe400078ec0ff */
[----:B------:R-:W-:Y:S01]  /*0990*/  LOP3.LUT R4, R6, 0x10, RZ, 0xc0, !PT ;  /* 0x0000001006047812 */ /* 0x000fe200078ec0ff */
[----:B------:R-:W-:Y:S01]  /*09a0*/  IMAD.MOV R7, RZ, RZ, -R7 ;  /* 0x000000ffff077224 */ /* 0x000fe200078e0a07 */
[----:B------:R-:W-:Y:S02]  /*09b0*/  LOP3.LUT R101, R101, 0x30, R0, 0x78, !PT ;  /* 0x0000003065657812 */ /* 0x000fe400078e7800 */
[----:B------:R-:W-:Y:S01]  /*09c0*/  LEA.HI R0, R3, R4, RZ, 0x1e ;  /* 0x0000000403007211 */ /* 0x000fe200078ff0ff */
[----:B------:R-:W-:-:S02]  /*09d0*/  IMAD R3, R9, R2, RZ ;  /* 0x0000000209037224 */ /* 0x000fc400078e02ff */
[----:B------:R-:W-:Y:S01]  /*09e0*/  IMAD.MOV.U32 R4, RZ, RZ, RZ ;  /* 0x000000ffff047224 */ /* 0x000fe200078e00ff */
[----:B------:R-:W-:Y:S01]  /*09f0*/  LOP3.LUT R69, R69, R0, RZ, 0x3c, !PT ;  /* 0x0000000045457212 */ /* 0x000fe200078e3cff */
[----:B------:R-:W-:Y:S01]  /*0a00*/  VIADD R9, R14, 0x3e ;  /* 0x0000003e0e097836 */ /* 0x000fe20000000000 */
[----:B------:R-:W-:Y:S01]  /*0a10*/  LOP3.LUT R0, R104, 0x200, RZ, 0xc0, !PT ;  /* 0x0000020068007812 */ /* 0x000fe200078ec0ff */
[----:B------:R-:W-:-:S03]  /*0a20*/  IMAD.HI.U32 R5, R5, R3, R4 ;  /* 0x0000000305057227 */ /* 0x000fc600078e0004 */
[----:B------:R-:W-:Y:S01]  /*0a30*/  ISETP.GE.AND P3, PT, R9, RZ, PT ;  /* 0x000000ff0900720c */ /* 0x000fe20003f66270 */
[----:B------:R-:W-:Y:S01]  /*0a40*/  IMAD R10, R15, R7, R10 ;  /* 0x000000070f0a7224 */ /* 0x000fe200078e020a */
[----:B------:R-:W-:Y:S01]  /*0a50*/  IABS R7, R9 ;  /* 0x0000000900077213 */ /* 0x000fe20000000000 */
[----:B------:R-:W-:Y:S01]  /*0a60*/  IMAD.SHL.U32 R3, R12, 0x10, RZ ;  /* 0x000000100c037824 */ /* 0x000fe200078e00ff */
[----:B------:R-:W-:Y:S01]  /*0a70*/  IADD3 R0, R69, UR4, R0 ;  /* 0x0000000445007c10 */ /* 0x000fe2000fffe000 */
[----:B------:R-:W-:Y:S01]  /*0a80*/  IMAD.HI.U32 R4, R5, R8, RZ ;  /* 0x0000000805047227 */ /* 0x000fe200078e00ff */
[----:B------:R-:W-:Y:S02]  /*0a90*/  ISETP.GT.U32.AND P1, PT, R15, R10, PT ;  /* 0x0000000a0f00720c */ /* 0x000fe40003f24070 */
[----:B------:R-:W-:Y:S01]  /*0aa0*/  LOP3.LUT R98, R3, 0x30, R6, 0x78, !PT ;  /* 0x0000003003627812 */ /* 0x000fe200078e7806 */
[----:B------:R-:W-:-:S04]  /*0ab0*/  IMAD.HI.U32 R3, R5, R7, RZ ;  /* 0x0000000705037227 */ /* 0x000fc800078e00ff */
[----:B------:R-:W-:Y:S02]  /*0ac0*/  IMAD.MOV R3, RZ, RZ, -R3 ;  /* 0x000000ffff037224 */ /* 0x000fe400078e0a03 */
[----:B------:R-:W-:Y:S02]  /*0ad0*/  IMAD.MOV R9, RZ, RZ, -R4 ;  /* 0x000000ffff097224 */ /* 0x000fe400078e0a04 */
[----:B------:R-:W-:Y:S02]  /*0ae0*/  IMAD R3, R2, R3, R7 ;  /* 0x0000000302037224 */ /* 0x000fe400078e0207 */
[----:B------:R-:W-:Y:S01]  /*0af0*/  @!P1 IMAD.IADD R10, R10, 0x1, -R15 ;  /* 0x000000010a0a9824 */ /* 0x000fe200078e0a0f */
[----:B------:R-:W-:Y:S01]  /*0b00*/  ISETP.GE.AND P1, PT, R16, RZ, PT ;  /* 0x000000ff1000720c */ /* 0x000fe20003f26270 */
[----:B------:R-:W-:Y:S01]  /*0b10*/  IMAD.HI.U32 R7, R5, R13, RZ ;  /* 0x0000000d05077227 */ /* 0x000fe200078e00ff */
[----:B------:R-:W-:Y:S02]  /*0b20*/  ISETP.GT.U32.AND P5, PT, R2, R3, PT ;  /* 0x000000030200720c */ /* 0x000fe40003fa4070 */
[----:B------:R-:W-:Y:S01]  /*0b30*/  ISETP.GT.U32.AND P2, PT, R15, R10, PT ;  /* 0x0000000a0f00720c */ /* 0x000fe20003f44070 */
[----:B------:R-:W-:-:S02]  /*0b40*/  IMAD.MOV R4, RZ, RZ, -R7 ;  /* 0x000000ffff047224 */ /* 0x000fc400078e0a07 */
[----:B------:R-:W-:Y:S02]  /*0b50*/  IMAD R7, R2, R9, R8 ;  /* 0x0000000902077224 */ /* 0x000fe400078e0208 */
[----:B------:R-:W-:-:S03]  /*0b60*/  IMAD.HI.U32 R6, R5, R11, RZ ;  /* 0x0000000b05067227 */ /* 0x000fc600078e00ff */
[----:B------:R-:W-:Y:S01]  /*0b70*/  ISETP.GT.U32.AND P4, PT, R2, R7, PT ;  /* 0x000000070200720c */ /* 0x000fe20003f84070 */
[----:B------:R-:W-:Y:S02]  /*0b80*/  IMAD.MOV R6, RZ, RZ, -R6 ;  /* 0x000000ffff067224 */ /* 0x000fe400078e0a06 */
[----:B------:R-:W-:Y:S01]  /*0b90*/  @!P5 IMAD.IADD R3, R3, 0x1, -R2 ;  /* 0x000000010303d824 */ /* 0x000fe200078e0a02 */
[----:B------:R-:W-:Y:S01]  /*0ba0*/  ISETP.GE.AND P5, PT, R106, RZ, PT ;  /* 0x000000ff6a00720c */ /* 0x000fe20003fa6270 */
[----:B------:R-:W-:Y:S01]  /*0bb0*/  IMAD R9, R2, R6, R11 ;  /* 0x0000000602097224 */ /* 0x000fe200078e020b */
[----:B------:R-:W-:Y:S01]  /*0bc0*/  @!P2 IADD3 R10, R10, -R15, RZ ;  /* 0x8000000f0a0aa210 */ /* 0x000fe20007ffe0ff */
[----:B------:R-:W-:Y:S01]  /*0bd0*/  VIADD R16, R14, 0x36 ;  /* 0x000000360e107836 */ /* 0x000fe20000000000 */
[----:B------:R-:W-:Y:S01]  /*0be0*/  IABS R15, R20 ;  /* 0x00000014000f7213 */ /* 0x000fe20000000000 */
[C---:B------:R-:W-:Y:S01]  /*0bf0*/  IMAD R11, R2.reuse, R4, R13 ;  /* 0x00000004020b7224 */ /* 0x040fe200078e020d */
[C---:B------:R-:W-:Y:S01]  /*0c00*/  ISETP.GT.U32.AND P2, PT, R2.reuse, R9, PT ;  /* 0x000000090200720c */ /* 0x040fe20003f44070 */
[----:B------:R-:W-:Y:S01]  /*0c10*/  IMAD.MOV.U32 R4, RZ, RZ, R10 ;  /* 0x000000ffff047224 */ /* 0x000fe200078e000a */
[----:B------:R-:W-:Y:S01]  /*0c20*/  IABS R13, R16 ;  /* 0x00000010000d7213 */ /* 0x000fe20000000000 */
[----:B------:R-:W-:Y:S01]  /*0c30*/  @!P4 IMAD.IADD R7, R7, 0x1, -R2 ;  /* 0x000000010707c824 */ /* 0x000fe200078e0a02 */
[----:B------:R-:W-:Y:S01]  /*0c40*/  ISETP.GT.U32.AND P6, PT, R2, R3, PT ;  /* 0x000000030200720c */ /* 0x000fe20003fc4070 */
[----:B------:R-:W-:Y:S01]  /*0c50*/  IMAD.HI.U32 R8, R5, R15, RZ ;  /* 0x0000000f05087227 */ /* 0x000fe200078e00ff */
[----:B------:R-:W-:-:S03]  /*0c60*/  ISETP.NE.AND P4, PT, R50, RZ, PT ;  /* 0x000000ff3200720c */ /* 0x000fc60003f85270 */
[----:B------:R-:W-:Y:S01]  /*0c70*/  @!P5 IMAD.MOV R4, RZ, RZ, -R4 ;  /* 0x000000ffff04d224 */ /* 0x000fe200078e0a04 */
[----:B------:R-:W-:Y:S01]  /*0c80*/  ISETP.GT.U32.AND P5, PT, R2, R7, PT ;  /* 0x000000070200720c */ /* 0x000fe20003fa4070 */
[----:B------:R-:W-:-:S04]  /*0c90*/  IMAD.HI.U32 R6, R5, R13, RZ ;  /* 0x0000000d05067227 */ /* 0x000fc800078e00ff */
[----:B------:R-:W-:Y:S02]  /*0ca0*/  IMAD.MOV R8, RZ, RZ, -R8 ;  /* 0x000000ffff087224 */ /* 0x000fe400078e0a08 */
[----:B------:R-:W-:Y:S02]  /*0cb0*/  IMAD.MOV R6, RZ, RZ, -R6 ;  /* 0x000000ffff067224 */ /* 0x000fe400078e0a06 */
[--C-:B------:R-:W-:Y:S01]  /*0cc0*/  @!P2 IMAD.IADD R9, R9, 0x1, -R2.reuse ;  /* 0x000000010909a824 */ /* 0x100fe200078e0a02 */
[----:B------:R-:W-:Y:S01]  /*0cd0*/  @!P4 LOP3.LUT R4, RZ, R50, RZ, 0x33, !PT ;  /* 0x00000032ff04c212 */ /* 0x000fe200078e33ff */
[C---:B------:R-:W-:Y:S02]  /*0ce0*/  IMAD R15, R2.reuse, R8, R15 ;  /* 0x00000008020f7224 */ /* 0x040fe400078e020f */
[C---:B------:R-:W-:Y:S01]  /*0cf0*/  IMAD R13, R2.reuse, R6, R13 ;  /* 0x00000006020d7224 */ /* 0x040fe200078e020d */
[C---:B------:R-:W-:Y:S01]  /*0d00*/  ISETP.GT.U32.AND P2, PT, R2.reuse, R9, PT ;  /* 0x000000090200720c */ /* 0x040fe20003f44070 */
[--C-:B------:R-:W-:Y:S01]  /*0d10*/  @!P6 IMAD.IADD R3, R3, 0x1, -R2.reuse ;  /* 0x000000010303e824 */ /* 0x100fe200078e0a02 */
[C---:B------:R-:W-:Y:S01]  /*0d20*/  ISETP.GT.U32.AND P6, PT, R2.reuse, R11, PT ;  /* 0x0000000b0200720c */ /* 0x040fe20003fc4070 */
[----:B------:R-:W-:Y:S01]  /*0d30*/  @!P5 IMAD.IADD R7, R7, 0x1, -R2 ;  /* 0x000000010707d824 */ /* 0x000fe200078e0a02 */
[----:B------:R-:W-:Y:S01]  /*0d40*/  ISETP.GT.U32.AND P5, PT, R2, R15, PT ;  /* 0x0000000f0200720c */ /* 0x000fe20003fa4070 */
[----:B------:R-:W-:Y:S01]  /*0d50*/  VIADD R10, R14, 0x30 ;  /* 0x000000300e0a7836 */ /* 0x000fe20000000000 */
[----:B------:R-:W-:Y:S01]  /*0d60*/  ISETP.GT.U32.AND P4, PT, R2, R13, PT ;  /* 0x0000000d0200720c */ /* 0x000fe20003f84070 */
[----:B------:R-:W-:-:S04]  /*0d70*/  IMAD.HI.U32 R6, R5, R17, RZ ;  /* 0x0000001105067227 */ /* 0x000fc800078e00ff */
[----:B------:R-:W-:Y:S01]  /*0d80*/  @!P3 IMAD.MOV R3, RZ, RZ, -R3 ;  /* 0x000000ffff03b224 */ /* 0x000fe200078e0a03 */
[----:B------:R-:W-:Y:S01]  /*0d90*/  ISETP.GE.AND P3, PT, R18, RZ, PT ;  /* 0x000000ff1200720c */ /* 0x000fe20003f66270 */
[--C-:B------:R-:W-:Y:S01]  /*0da0*/  @!P2 IMAD.IADD R9, R9, 0x1, -R2.reuse ;  /* 0x000000010909a824 */ /* 0x100fe200078e0a02 */
[----:B------:R-:W-:Y:S01]  /*0db0*/  ISETP.GE.AND P2, PT, R19, RZ, PT ;  /* 0x000000ff1300720c */ /* 0x000fe20003f46270 */
[--C-:B------:R-:W-:Y:S01]  /*0dc0*/  @!P6 IMAD.IADD R11, R11, 0x1, -R2.reuse ;  /* 0x000000010b0be824 */ /* 0x100fe200078e0a02 */
[----:B------:R-:W-:Y:S01]  /*0dd0*/  ISETP.GE.AND P6, PT, R16, RZ, PT ;  /* 0x000000ff1000720c */ /* 0x000fe20003fc6270 */
[----:B------:R-:W-:Y:S01]  /*0de0*/  @!P5 IMAD.IADD R15, R15, 0x1, -R2 ;  /* 0x000000010f0fd824 */ /* 0x000fe200078e0a02 */
[----:B------:R-:W-:Y:S01]  /*0df0*/  IABS R19, R10 ;  /* 0x0000000a00137213 */ /* 0x000fe20000000000 */
[----:B------:R-:W-:Y:S01]  /*0e00*/  IMAD.MOV R6, RZ, RZ, -R6 ;  /* 0x000000ffff067224 */ /* 0x000fe200078e0a06 */
[----:B------:R-:W-:Y:S01]  /*0e10*/  @!P4 IADD3 R13, R13, -R2, RZ ;  /* 0x800000020d0dc210 */ /* 0x000fe20007ffe0ff */
[----:B------:R-:W-:Y:S01]  /*0e20*/  VIADD R16, R14, 0x2e ;  /* 0x0000002e0e107836 */ /* 0x000fe20000000000 */
[C---:B------:R-:W-:Y:S01]  /*0e30*/  ISETP.GT.U32.AND P5, PT, R2.reuse, R15, PT ;  /* 0x0000000f0200720c */ /* 0x040fe20003fa4070 */
[----:B------:R-:W-:Y:S01]  /*0e40*/  @!P1 IMAD.MOV R7, RZ, RZ, -R7 ;  /* 0x000000ffff079224 */ /* 0x000fe200078e0a07 */
[C---:B------:R-:W-:Y:S01]  /*0e50*/  ISETP.GT.U32.AND P1, PT, R2.reuse, R13, PT ;  /* 0x0000000d0200720c */ /* 0x040fe20003f24070 */
[C---:B------:R-:W-:Y:S01]  /*0e60*/  IMAD R17, R2.reuse, R6, R17 ;  /* 0x0000000602117224 */ /* 0x040fe200078e0211 */
[----:B------:R-:W-:Y:S01]  /*0e70*/  IABS R21, R16 ;  /* 0x0000001000157213 */ /* 0x000fe20000000000 */
[----:B------:R-:W-:Y:S01]  /*0e80*/  IMAD.HI.U32 R6, R5, R19, RZ ;  /* 0x0000001305067227 */ /* 0x000fe200078e00ff */
[----:B------:R-:W-:-:S03]  /*0e90*/  ISETP.GT.U32.AND P4, PT, R2, R11, PT ;  /* 0x0000000b0200720c */ /* 0x000fc60003f84070 */
[----:B------:R-:W-:Y:S02]  /*0ea0*/  IMAD.MOV R8, RZ, RZ, -R6 ;  /* 0x000000ffff087224 */ /* 0x000fe400078e0a06 */
[----:B------:R-:W-:-:S04]  /*0eb0*/  IMAD.HI.U32 R6, R5, R21, RZ ;  /* 0x0000001505067227 */ /* 0x000fc800078e00ff */
[----:B------:R-:W-:Y:S01]  /*0ec0*/  @!P3 IMAD.MOV R9, RZ, RZ, -R9 ;  /* 0x000000ffff09b224 */ /* 0x000fe200078e0a09 */
[C---:B------:R-:W-:Y:S01]  /*0ed0*/  ISETP.GT.U32.AND P3, PT, R2.reuse, R17, PT ;  /* 0x000000110200720c */ /* 0x040fe20003f64070 */
[----:B------:R-:W-:Y:S02]  /*0ee0*/  IMAD R19, R2, R8, R19 ;  /* 0x0000000802137224 */ /* 0x000fe400078e0213 */
[----:B------:R-:W-:Y:S02]  /*0ef0*/  IMAD.MOV R6, RZ, RZ, -R6 ;  /* 0x000000ffff067224 */ /* 0x000fe400078e0a06 */
[--C-:B------:R-:W-:Y:S01]  /*0f00*/  @!P1 IMAD.IADD R13, R13, 0x1, -R2.reuse ;  /* 0x000000010d0d9824 */ /* 0x100fe200078e0a02 */
[----:B------:R-:W-:Y:S01]  /*0f10*/  ISETP.GE.AND P1, PT, R22, RZ, PT ;  /* 0x000000ff1600720c */ /* 0x000fe20003f26270 */
[----:B------:R-:W-:Y:S01]  /*0f20*/  @!P5 IMAD.IADD R15, R15, 0x1, -R2 ;  /* 0x000000010f0fd824 */ /* 0x000fe200078e0a02 */
[C---:B------:R-:W-:Y:S01]  /*0f30*/  ISETP.GT.U32.AND P5, PT, R2.reuse, R19, PT ;  /* 0x000000130200720c */ /* 0x040fe20003fa4070 */
[----:B------:R-:W-:Y:S01]  /*0f40*/  IMAD R21, R2, R6, R21 ;  /* 0x0000000602157224 */ /* 0x000fe200078e0215 */
[----:B------:R-:W-:Y:S01]  /*0f50*/  @!P6 IADD3 R13, -R13, RZ, RZ ;  /* 0x000000ff0d0de210 */ /* 0x000fe20007ffe1ff */
[----:B------:R-:W-:-:S02]  /*0f60*/  VIADD R18, R14, 0x2c ;  /* 0x0000002c0e127836 */ /* 0x000fc40000000000 */
[--C-:B------:R-:W-:Y:S01]  /*0f70*/  @!P3 IMAD.IADD R17, R17, 0x1, -R2.reuse ;  /* 0x000000011111b824 */ /* 0x100fe200078e0a02 */
[----:B------:R-:W-:Y:S01]  /*0f80*/  ISETP.GT.U32.AND P6, PT, R2, R21, PT ;  /* 0x000000150200720c */ /* 0x000fe20003fc4070 */
[--C-:B------:R-:W-:Y:S01]  /*0f90*/  @!P4 IMAD.IADD R11, R11, 0x1, -R2.reuse ;  /* 0x000000010b0bc824 */ /* 0x100fe200078e0a02 */
[----:B------:R-:W-:Y:S01]  /*0fa0*/  IABS R23, R18 ;  /* 0x0000001200177213 */ /* 0x000fe20000000000 */
[----:B------:R-:W-:Y:S01]  /*0fb0*/  VIADD R22, R14, 0x28 ;  /* 0x000000280e167836 */ /* 0x000fe20000000000 */
[----:B------:R-:W-:Y:S01]  /*0fc0*/  ISETP.GE.AND P4, PT, R20, RZ, PT ;  /* 0x000000ff1400720c */ /* 0x000fe20003f86270 */
[----:B------:R-:W-:Y:S01]  /*0fd0*/  VIADD R20, R14, 0x2a ;  /* 0x0000002a0e147836 */ /* 0x000fe20000000000 */
[----:B------:R-:W-:Y:S01]  /*0fe0*/  ISETP.GE.AND P3, PT, R10, RZ, PT ;  /* 0x000000ff0a00720c */ /* 0x000fe20003f66270 */
[----:B------:R-:W-:Y:S01]  /*0ff0*/  @!P5 IMAD.IADD R19, R19, 0x1, -R2 ;  /* 0x000000011313d824 */ /* 0x000fe200078e0a02 */
[----:B------:R-:W-:Y:S01]  /*1000*/  ISETP.GT.U32.AND P5, PT, R2, R17, PT ;  /* 0x000000110200720c */ /* 0x000fe20003fa4070 */
[----:B------:R-:W-:Y:S01]  /*1010*/  IMAD.HI.U32 R6, R5, R23, RZ ;  /* 0x0000001705067227 */ /* 0x000fe200078e00ff */
[----:B------:R-:W-:-:S02]  /*1020*/  IABS R25, R20 ;  /* 0x0000001400197213 */ /* 0x000fc40000000000 */
[----:B------:R-:W-:Y:S01]  /*1030*/  IABS R27, R22 ;  /* 0x00000016001b7213 */ /* 0x000fe20000000000 */
[----:B------:R-:W-:Y:S02]  /*1040*/  IMAD.MOV R6, RZ, RZ, -R6 ;  /* 0x000000ffff067224 */ /* 0x000fe400078e0a06 */
[----:B------:R-:W-:Y:S02]  /*1050*/  @!P6 IMAD.IADD R21, R21, 0x1, -R2 ;  /* 0x000000011515e824 */ /* 0x000fe400078e0a02 */
[C---:B------:R-:W-:Y:S02]  /*1060*/  IMAD R23, R2.reuse, R6, R23 ;  /* 0x0000000602177224 */ /* 0x040fe400078e0217 */
[----:B------:R-:W-:Y:S01]  /*1070*/  IMAD.HI.U32 R6, R5, R25, RZ ;  /* 0x0000001905067227 */ /* 0x000fe200078e00ff */
[----:B------:R-:W-:-:S03]  /*1080*/  ISETP.GT.U32.AND P6, PT, R2, R21, PT ;  /* 0x000000150200720c */ /* 0x000fc60003fc4070 */
[----:B------:R-:W-:-:S04]  /*1090*/  IMAD.HI.U32 R8, R5, R27, RZ ;  /* 0x0000001b05087227 */ /* 0x000fc800078e00ff */
[----:B------:R-:W-:Y:S01]  /*10a0*/  @!P4 IMAD.MOV R15, RZ, RZ, -R15 ;  /* 0x000000ffff0fc224 */ /* 0x000fe200078e0a0f */
[----:B------:R-:W-:Y:S01]  /*10b0*/  ISETP.GE.AND P4, PT, R16, RZ, PT ;  /* 0x000000ff1000720c */ /* 0x000fe20003f86270 */
[----:B------:R-:W-:Y:S01]  /*10c0*/  @!P5 IMAD.IADD R17, R17, 0x1, -R2 ;  /* 0x000000011111d824 */ /* 0x000fe200078e0a02 */
[----:B------:R-:W-:Y:S01]  /*10d0*/  ISETP.GT.U32.AND P5, PT, R2, R23, PT ;  /* 0x000000170200720c */ /* 0x000fe20003fa4070 */
[----:B------:R-:W-:Y:S02]  /*10e0*/  IMAD.MOV R10, RZ, RZ, -R6 ;  /* 0x000000ffff0a7224 */ /* 0x000fe400078e0a06 */
[----:B------:R-:W-:-:S04]  /*10f0*/  IMAD.HI.U32 R6, R5, R29, RZ ;  /* 0x0000001d05067227 */ /* 0x000fc800078e00ff */
[----:B------:R-:W-:Y:S02]  /*1100*/  IMAD.MOV R8, RZ, RZ, -R8 ;  /* 0x000000ffff087224 */ /* 0x000fe400078e0a08 */
[----:B------:R-:W-:Y:S02]  /*1110*/  IMAD.MOV R6, RZ, RZ, -R6 ;  /* 0x000000ffff067224 */ /* 0x000fe400078e0a06 */
[C---:B------:R-:W-:Y:S02]  /*1120*/  IMAD R27, R2.reuse, R8, R27 ;  /* 0x00000008021b7224 */ /* 0x040fe400078e021b */
[C---:B------:R-:W-:Y:S02]  /*1130*/  IMAD R29, R2.reuse, R6, R29 ;  /* 0x00000006021d7224 */ /* 0x040fe400078e021d */
[----:B------:R-:W-:Y:S01]  /*1140*/  @!P6 IMAD.IADD R21, R21, 0x1, -R2 ;  /* 0x000000011515e824 */ /* 0x000fe200078e0a02 */
[----:B------:R-:W-:Y:S01]  /*1150*/  ISETP.GT.U32.AND P6, PT, R2, R27, PT ;  /* 0x0000001b0200720c */ /* 0x000fe20003fc4070 */
[----:B------:R-:W-:-:S02]  /*1160*/  VIADD R16, R14, 0x24 ;  /* 0x000000240e107836 */ /* 0x000fc40000000000 */
[C---:B------:R-:W-:Y:S02]  /*1170*/  IMAD R25, R2.reuse, R10, R25 ;  /* 0x0000000a02197224 */ /* 0x040fe400078e0219 */
[----:B------:R-:W-:Y:S01]  /*1180*/  @!P4 IMAD.MOV R21, RZ, RZ, -R21 ;  /* 0x000000ffff15c224 */ /* 0x000fe200078e0a15 */
[----:B------:R-:W-:Y:S01]  /*1190*/  ISETP.GT.U32.AND P4, PT, R2, R29, PT ;  /* 0x0000001d0200720c */ /* 0x000fe20003f84070 */
[----:B------:R-:W-:Y:S01]  /*11a0*/  @!P5 IMAD.IADD R23, R23, 0x1, -R2 ;  /* 0x000000011717d824 */ /* 0x000fe200078e0a02 */
[----:B------:R-:W-:Y:S01]  /*11b0*/  IABS R31, R16 ;  /* 0x00000010001f7213 */ /* 0x000fe20000000000 */
[----:B------:R-:W-:Y:S01]  /*11c0*/  VIADD R10, R14, 0x22 ;  /* 0x000000220e0a7836 */ /* 0x000fe20000000000 */
[C---:B------:R-:W-:Y:S01]  /*11d0*/  ISETP.GT.U32.AND P5, PT, R2.reuse, R25, PT ;  /* 0x000000190200720c */ /* 0x040fe20003fa4070 */
[----:B------:R-:W-:Y:S01]  /*11e0*/  @!P2 IMAD.MOV R11, RZ, RZ, -R11 ;  /* 0x000000ffff0ba224 */ /* 0x000fe200078e0a0b */
[----:B------:R-:W-:Y:S01]  /*11f0*/  ISETP.GT.U32.AND P2, PT, R2, R19, PT ;  /* 0x000000130200720c */ /* 0x000fe20003f44070 */
[----:B------:R-:W-:Y:S01]  /*1200*/  IMAD.HI.U32 R6, R5, R31, RZ ;  /* 0x0000001f05067227 */ /* 0x000fe200078e00ff */
[----:B------:R-:W-:-:S03]  /*1210*/  IABS R33, R10 ;  /* 0x0000000a00217213 */ /* 0x000fc60000000000 */
[----:B------:R-:W-:Y:S02]  /*1220*/  @!P6 IMAD.IADD R27, R27, 0x1, -R2 ;  /* 0x000000011b1be824 */ /* 0x000fe400078e0a02 */
[----:B------:R-:W-:Y:S02]  /*1230*/  IMAD.MOV R6, RZ, RZ, -R6 ;  /* 0x000000ffff067224 */ /* 0x000fe400078e0a06 */
[----:B------:R-:W-:Y:S01]  /*1240*/  @!P4 IMAD.IADD R29, R29, 0x1, -R2 ;  /* 0x000000011d1dc824 */ /* 0x000fe200078e0a02 */
[C---:B------:R-:W-:Y:S01]  /*1250*/  ISETP.GT.U32.AND P4, PT, R2.reuse, R27, PT ;  /* 0x0000001b0200720c */ /* 0x040fe20003f84070 */
[----:B------:R-:W-:Y:S01]  /*1260*/  IMAD R31, R2, R6, R31 ;  /* 0x00000006021f7224 */ /* 0x000fe200078e021f */
[----:B------:R-:W-:Y:S01]  /*1270*/  @!P5 IADD3 R25, R25, -R2, RZ ;  /* 0x800000021919d210 */ /* 0x000fe20007ffe0ff */
[----:B------:R-:W-:Y:S01]  /*1280*/  IMAD.HI.U32 R6, R5, R33, RZ ;  /* 0x0000002105067227 */ /* 0x000fe200078e00ff */
[----:B------:R-:W-:Y:S02]  /*1290*/  ISETP.GE.AND P5, PT, R24, RZ, PT ;  /* 0x000000ff1800720c */ /* 0x000fe40003fa6270 */
[C---:B------:R-:W-:Y:S01]  /*12a0*/  ISETP.GT.U32.AND P6, PT, R2.reuse, R25, PT ;  /* 0x000000190200720c */ /* 0x040fe20003fc4070 */
[----:B------:R-:W-:Y:S01]  /*12b0*/  @!P1 IMAD.MOV R17, RZ, RZ, -R17 ;  /* 0x000000ffff119224 */ /* 0x000fe200078e0a11 */
[----:B------:R-:W-:Y:S01]  /*12c0*/  ISETP.GT.U32.AND P1, PT, R2, R23, PT ;  /* 0x000000170200720c */ /* 0x000fe20003f24070 */
[----:B------:R-:W-:-:S02]  /*12d0*/  IMAD.MOV R6, RZ, RZ, -R6 ;  /* 0x000000ffff067224 */ /* 0x000fc400078e0a06 */
[--C-:B------:R-:W-:Y:S01]  /*12e0*/  @!P2 IMAD.IADD R19, R19, 0x1, -R2.reuse ;  /* 0x000000011313a824 */ /* 0x100fe200078e0a02 */
[----:B------:R-:W-:Y:S01]  /*12f0*/  ISETP.GE.AND P2, PT, R18, RZ, PT ;  /* 0x000000ff1200720c */ /* 0x000fe20003f46270 */
[----:B------:R-:W-:Y:S02]  /*1300*/  IMAD R33, R2, R6, R33 ;  /* 0x0000000602217224 */ /* 0x000fe400078e0221 */
[--C-:B------:R-:W-:Y:S02]  /*1310*/  @!P4 IMAD.IADD R27, R27, 0x1, -R2.reuse ;  /* 0x000000011b1bc824 */ /* 0x100fe400078e0a02 */
[----:B------:R-:W-:Y:S01]  /*1320*/  VIADD R18, R14, 0x20 ;  /* 0x000000200e127836 */ /* 0x000fe20000000000 */
[----:B------:R-:W-:Y:S01]  /*1330*/  ISETP.GT.U32.AND P4, PT, R2, R33, PT ;  /* 0x000000210200720c */ /* 0x000fe20003f84070 */
[----:B------:R-:W-:Y:S01]  /*1340*/  @!P3 IMAD.MOV R19, RZ, RZ, -R19 ;  /* 0x000000ffff13b224 */ /* 0x000fe200078e0a13 */
[----:B------:R-:W-:Y:S01]  /*1350*/  ISETP.GE.AND P3, PT, R20, RZ, PT ;  /* 0x000000ff1400720c */ /* 0x000fe20003f66270 */
[--C-:B------:R-:W-:Y:S01]  /*1360*/  @!P1 IMAD.IADD R23, R23, 0x1, -R2.reuse ;  /* 0x0000000117179824 */ /* 0x100fe200078e0a02 */
[----:B------:R-:W-:Y:S01]  /*1370*/  ISETP.GE.AND P1, PT, R22, RZ, PT ;  /* 0x000000ff1600720c */ /* 0x000fe20003f26270 */
[----:B------:R-:W-:Y:S01]  /*1380*/  @!P6 IMAD.IADD R25, R25, 0x1, -R2 ;  /* 0x000000011919e824 */ /* 0x000fe200078e0a02 */
[----:B------:R-:W-:Y:S01]  /*1390*/  ISETP.GT.U32.AND P6, PT, R2, R31, PT ;  /* 0x0000001f0200720c */ /* 0x000fe20003fc4070 */
[----:B------:R-:W-:Y:S01]  /*13a0*/  VIADD R20, R14, 0x1e ;  /* 0x0000001e0e147836 */ /* 0x000fe20000000000 */
[----:B------:R-:W-:Y:S01]  /*13b0*/  IABS R35, R18 ;  /* 0x0000001200237213 */ /* 0x000fe20000000000 */
[----:B------:R-:W-:Y:S01]  /*13c0*/  @!P2 IMAD.MOV R23, RZ, RZ, -R23 ;  /* 0x000000ffff17a224 */ /* 0x000fe200078e0a17 */
[----:B------:R-:W-:Y:S01]  /*13d0*/  ISETP.GT.U32.AND P2, PT, R2, R29, PT ;  /* 0x0000001d0200720c */ /* 0x000fe20003f44070 */
[----:B------:R-:W-:Y:S01]  /*13e0*/  VIADD R22, R14, 0x1c ;  /* 0x0000001c0e167836 */ /* 0x000fe20000000000 */
[----:B------:R-:W-:Y:S01]  /*13f0*/  IABS R37, R20 ;  /* 0x0000001400257213 */ /* 0x000fe20000000000 */
[----:B------:R-:W-:-:S03]  /*1400*/  IMAD.HI.U32 R6, R5, R35, RZ ;  /* 0x0000002305067227 */ /* 0x000fc600078e00ff */
[----:B------:R-:W-:Y:S01]  /*1410*/  IABS R39, R22 ;  /* 0x0000001600277213 */ /* 0x000fe20000000000 */
[----:B------:R-:W-:Y:S01]  /*1420*/  @!P4 IMAD.IADD R33, R33, 0x1, -R2 ;  /* 0x000000012121c824 */ /* 0x000fe200078e0a02 */
[----:B------:R-:W-:Y:S01]  /*1430*/  @!P1 IADD3 R27, -R27, RZ, RZ ;  /* 0x000000ff1b1b9210 */ /* 0x000fe20007ffe1ff */
[----:B------:R-:W-:Y:S02]  /*1440*/  IMAD.MOV R8, RZ, RZ, -R6 ;  /* 0x000000ffff087224 */ /* 0x000fe400078e0a06 */
[----:B------:R-:W-:Y:S01]  /*1450*/  IMAD.HI.U32 R6, R5, R37, RZ ;  /* 0x0000002505067227 */ /* 0x000fe200078e00ff */
[----:B------:R-:W-:-:S03]  /*1460*/  ISETP.GT.U32.AND P1, PT, R2, R33, PT ;  /* 0x000000210200720c */ /* 0x000fc60003f24070 */
[----:B------:R-:W-:Y:S01]  /*1470*/  @!P6 IMAD.IADD R31, R31, 0x1, -R2 ;  /* 0x000000011f1fe824 */ /* 0x000fe200078e0a02 */
[----:B------:R-:W-:Y:S01]  /*1480*/  ISETP.GE.AND P6, PT, R10, RZ, PT ;  /* 0x000000ff0a00720c */ /* 0x000fe20003fc6270 */
[C---:B------:R-:W-:Y:S02]  /*1490*/  IMAD R35, R2.reuse, R8, R35 ;  /* 0x0000000802237224 */ /* 0x040fe400078e0223 */
[----:B------:R-:W-:Y:S01]  /*14a0*/  IMAD.HI.U32 R8, R5, R39, RZ ;  /* 0x0000002705087227 */ /* 0x000fe200078e00ff */
[----:B------:R-:W-:-:S03]  /*14b0*/  ISETP.GT.U32.AND P4, PT, R2, R31, PT ;  /* 0x0000001f0200720c */ /* 0x000fc60003f84070 */
[----:B------:R-:W-:Y:S02]  /*14c0*/  IMAD.MOV R6, RZ, RZ, -R6 ;  /* 0x000000ffff067224 */ /* 0x000fe400078e0a06 */
[----:B------:R-:W-:Y:S02]  /*14d0*/  VIADD R10, R14, 0x1a ;  /* 0x0000001a0e0a7836 */ /* 0x000fe40000000000 */
[----:B------:R-:W-:Y:S01]  /*14e0*/  @!P2 IMAD.IADD R29, R29, 0x1, -R2 ;  /* 0x000000011d1da824 */ /* 0x000fe200078e0a02 */
[----:B------:R-:W-:Y:S01]  /*14f0*/  ISETP.GE.AND P2, PT, R16, RZ, PT ;  /* 0x000000ff1000720c */ /* 0x000fe20003f46270 */
[----:B------:R-:W-:Y:S01]  /*1500*/  @!P3 IMAD.MOV R25, RZ, RZ, -R25 ;  /* 0x000000ffff19b224 */ /* 0x000fe200078e0a19 */
[C---:B------:R-:W-:Y:S01]  /*1510*/  ISETP.GT.U32.AND P3, PT, R2.reuse, R35, PT ;  /* 0x000000230200720c */ /* 0x040fe20003f64070 */
[----:B------:R-:W-:Y:S01]  /*1520*/  IMAD R37, R2, R6, R37 ;  /* 0x0000000602257224 */ /* 0x000fe200078e0225 */
[----:B------:R-:W-:Y:S01]  /*1530*/  IABS R41, R10 ;  /* 0x0000000a00297213 */ /* 0x000fe20000000000 */
[----:B------:R-:W-:-:S02]  /*1540*/  IMAD.MOV R8, RZ, RZ, -R8 ;  /* 0x000000ffff087224 */ /* 0x000fc400078e0a08 */
[----:B------:R-:W-:Y:S01]  /*1550*/  @!P5 IMAD.MOV R29, RZ, RZ, -R29 ;  /* 0x000000ffff1dd224 */ /* 0x000fe200078e0a1d */
[C---:B------:R-:W-:Y:S01]  /*1560*/  ISETP.GT.U32.AND P5, PT, R2.reuse, R37, PT ;  /* 0x000000250200720c */ /* 0x040fe20003fa4070 */
[----:B------:R-:W-:Y:S02]  /*1570*/  IMAD R39, R2, R8, R39 ;  /* 0x0000000802277224 */ /* 0x000fe400078e0227 */
[----:B------:R-:W-:-:S04]  /*1580*/  IMAD.HI.U32 R6, R5, R41, RZ ;  /* 0x0000002905067227 */ /* 0x000fc800078e00ff */
[----:B------:R-:W-:Y:S01]  /*1590*/  @!P1 IMAD.IADD R33, R33, 0x1, -R2 ;  /* 0x0000000121219824 */ /* 0x000fe200078e0a02 */
[----:B------:R-:W-:Y:S01]  /*15a0*/  ISETP.GT.U32.AND P1, PT, R2, R39, PT ;  /* 0x000000270200720c */ /* 0x000fe20003f24070 */
[----:B------:R-:W-:Y:S02]  /*15b0*/  IMAD.MOV R8, RZ, RZ, -R6 ;  /* 0x000000ffff087224 */ /* 0x000fe400078e0a06 */
[----:B------:R-:W-:Y:S02]  /*15c0*/  VIADD R16, R14, 0x18 ;  /* 0x000000180e107836 */ /* 0x000fe40000000000 */
[--C-:B------:R-:W-:Y:S01]  /*15d0*/  @!P3 IMAD.IADD R35, R35, 0x1, -R2.reuse ;  /* 0x000000012323b824 */ /* 0x100fe200078e0a02 */
[----:B------:R-:W-:Y:S01]  /*15e0*/  ISETP.GE.AND P3, PT, R20, RZ, PT ;  /* 0x000000ff1400720c */ /* 0x000fe20003f66270 */
[C---:B------:R-:W-:Y:S01]  /*15f0*/  IMAD R41, R2.reuse, R8, R41 ;  /* 0x0000000802297224 */ /* 0x040fe200078e0229 */
[----:B------:R-:W-:Y:S01]  /*1600*/  IABS R43, R16 ;  /* 0x00000010002b7213 */ /* 0x000fe20000000000 */
[--C-:B------:R-:W-:Y:S01]  /*1610*/  @!P5 IMAD.IADD R37, R37, 0x1, -R2.reuse ;  /* 0x000000012525d824 */ /* 0x100fe200078e0a02 */
[C---:B------:R-:W-:Y:S01]  /*1620*/  ISETP.GT.U32.AND P5, PT, R2.reuse, R35, PT ;  /* 0x000000230200720c */ /* 0x040fe20003fa4070 */
[----:B------:R-:W-:Y:S01]  /*1630*/  @!P6 IMAD.MOV R33, RZ, RZ, -R33 ;  /* 0x000000ffff21e224 */ /* 0x000fe200078e0a21 */
[----:B------:R-:W-:Y:S01]  /*1640*/  ISETP.GT.U32.AND P6, PT, R2, R41, PT ;  /* 0x000000290200720c */ /* 0x000fe20003fc4070 */
[----:B------:R-:W-:Y:S01]  /*1650*/  @!P4 IMAD.IADD R31, R31, 0x1, -R2 ;  /* 0x000000011f1fc824 */ /* 0x000fe200078e0a02 */
[----:B------:R-:W-:Y:S01]  /*1660*/  ISETP.GE.AND P4, PT, R18, RZ, PT ;  /* 0x000000ff1200720c */ /* 0x000fe20003f86270 */
[C---:B------:R-:W-:Y:S01]  /*1670*/  VIADD R18, R14.reuse, 0x16 ;  /* 0x000000160e127836 */ /* 0x040fe20000000000 */
[----:B------:R-:W-:Y:S01]  /*1680*/  IADD3 R20, R14, 0x12, RZ ;  /* 0x000000120e147810 */ /* 0x000fe20007ffe0ff */
[----:B------:R-:W-:-:S03]  /*1690*/  IMAD.HI.U32 R6, R5, R43, RZ ;  /* 0x0000002b05067227 */ /* 0x000fc600078e00ff */
[----:B------:R-:W-:Y:S01]  /*16a0*/  IABS R45, R18 ;  /* 0x00000012002d7213 */ /* 0x000fe20000000000 */
[----:B------:R-:W-:Y:S01]  /*16b0*/  @!P1 IMAD.IADD R39, R39, 0x1, -R2 ;  /* 0x0000000127279824 */ /* 0x000fe200078e0a02 */
[----:B------:R-:W-:Y:S01]  /*16c0*/  IABS R49, R20 ;  /* 0x0000001400317213 */ /* 0x000fe20000000000 */
[----:B------:R-:W-:Y:S01]  /*16d0*/  @!P2 IMAD.MOV R31, RZ, RZ, -R31 ;  /* 0x000000ffff1fa224 */ /* 0x000fe200078e0a1f */
[C---:B------:R-:W-:Y:S01]  /*16e0*/  ISETP.GT.U32.AND P2, PT, R2.reuse, R37, PT ;  /* 0x000000250200720c */ /* 0x040fe20003f44070 */
[----:B------:R-:W-:Y:S01]  /*16f0*/  IMAD.MOV R6, RZ, RZ, -R6 ;  /* 0x000000ffff067224 */ /* 0x000fe200078e0a06 */
[----:B------:R-:W-:Y:S01]  /*1700*/  ISETP.GT.U32.AND P1, PT, R2, R39, PT ;  /* 0x000000270200720c */ /* 0x000fe20003f24070 */
[----:B------:R-:W-:Y:S01]  /*1710*/  @!P5 IMAD.IADD R35, R35, 0x1, -R2 ;  /* 0x000000012323d824 */ /* 0x000fe200078e0a02 */
[----:B------:R-:W-:Y:S01]  /*1720*/  ISETP.GE.AND P5, PT, R22, RZ, PT ;  /* 0x000000ff1600720c */ /* 0x000fe20003fa6270 */
[----:B------:R-:W-:Y:S02]  /*1730*/  IMAD R43, R2, R6, R43 ;  /* 0x00000006022b7224 */ /* 0x000fe400078e022b */
[----:B------:R-:W-:-:S04]  /*1740*/  IMAD.HI.U32 R6, R5, R45, RZ ;  /* 0x0000002d05067227 */ /* 0x000fc800078e00ff */
[----:B------:R-:W-:Y:S01]  /*1750*/  @!P6 IMAD.IADD R41, R41, 0x1, -R2 ;  /* 0x000000012929e824 */ /* 0x000fe200078e0a02 */
[----:B------:R-:W-:Y:S01]  /*1760*/  ISETP.GE.AND P6, PT, R16, RZ, PT ;  /* 0x000000ff1000720c */ /* 0x000fe20003fc6270 */
[----:B------:R-:W-:Y:S02]  /*1770*/  IMAD.MOV R6, RZ, RZ, -R6 ;  /* 0x000000ffff067224 */ /* 0x000fe400078e0a06 */
[----:B------:R-:W-:Y:S01]  /*1780*/  @!P4 IMAD.MOV R35, RZ, RZ, -R35 ;  /* 0x000000ffff23c224 */ /* 0x000fe200078e0a23 */
[----:B------:R-:W-:Y:S01]  /*1790*/  ISETP.GT.U32.AND P4, PT, R2, R41, PT ;  /* 0x000000290200720c */ /* 0x000fe20003f84070 */
[--C-:B------:R-:W-:Y:S01]  /*17a0*/  @!P2 IMAD.IADD R37, R37, 0x1, -R2.reuse ;  /* 0x000000012525a824 */ /* 0x100fe200078e0a02 */
[----:B------:R-:W-:Y:S01]  /*17b0*/  ISETP.GE.AND P2, PT, R10, RZ, PT ;  /* 0x000000ff0a00720c */ /* 0x000fe20003f46270 */
[C---:B------:R-:W-:Y:S02]  /*17c0*/  IMAD R45, R2.reuse, R6, R45 ;  /* 0x00000006022d7224 */ /* 0x040fe400078e022d */
[----:B------:R-:W-:Y:S01]  /*17d0*/  @!P1 IMAD.IADD R39, R39, 0x1, -R2 ;  /* 0x0000000127279824 */ /* 0x000fe200078e0a02 */
[----:B------:R-:W-:Y:S01]  /*17e0*/  ISETP.GT.U32.AND P1, PT, R2, R43, PT ;  /* 0x0000002b0200720c */ /* 0x000fe20003f24070 */
[----:B------:R-:W-:-:S04]  /*17f0*/  IMAD.HI.U32 R8, R5, R49, RZ ;  /* 0x0000003105087227 */ /* 0x000fc800078e00ff */
[----:B------:R-:W-:Y:S01]  /*1800*/  @!P3 IMAD.MOV R37, RZ, RZ, -R37 ;  /* 0x000000ffff25b224 */ /* 0x000fe200078e0a25 */
[----:B------:R-:W-:Y:S01]  /*1810*/  ISETP.GT.U32.AND P3, PT, R2, R45, PT ;  /* 0x0000002d0200720c */ /* 0x000fe20003f64070 */
[----:B------:R-:W-:Y:S02]  /*1820*/  VIADD R10, R14, 0x14 ;  /* 0x000000140e0a7836 */ /* 0x000fe40000000000 */
[----:B------:R-:W-:Y:S02]  /*1830*/  IMAD.MOV R8, RZ, RZ, -R8 ;  /* 0x000000ffff087224 */ /* 0x000fe400078e0a08 */
[----:B------:R-:W-:Y:S01]  /*1840*/  @!P4 IMAD.IADD R41, R41, 0x1, -R2 ;  /* 0x000000012929c824 */ /* 0x000fe200078e0a02 */
[----:B------:R-:W-:Y:S01]  /*1850*/  IABS R47, R10 ;  /* 0x0000000a002f7213 */ /* 0x000fe20000000000 */
[----:B------:R-:W-:Y:S01]  /*1860*/  IMAD R49, R2, R8, R49 ;  /* 0x0000000802317224 */ /* 0x000fe200078e0231 */
[----:B------:R-:W-:Y:S01]  /*1870*/  ISETP.GE.AND P4, PT, R10, RZ, PT ;  /* 0x000000ff0a00720c */ /* 0x000fe20003f86270 */
[----:B------:R-:W-:-:S02]  /*1880*/  VIADD R16, R14, 0x10 ;  /* 0x000000100e107836 */ /* 0x000fc40000000000 */
[----:B------:R-:W-:-:S03]  /*1890*/  IMAD.HI.U32 R6, R5, R47, RZ ;  /* 0x0000002f05067227 */ /* 0x000fc600078e00ff */
[----:B------:R-:W-:Y:S01]  /*18a0*/  IABS R53, R16 ;  /* 0x0000001000357213 */ /* 0x000fe20000000000 */
[--C-:B------:R-:W-:Y:S02]  /*18b0*/  @!P1 IMAD.IADD R43, R43, 0x1, -R2.reuse ;  /* 0x000000012b2b9824 */ /* 0x100fe400078e0a02 */
[----:B------:R-:W-:Y:S01]  /*18c0*/  @!P2 IMAD.MOV R41, RZ, RZ, -R41 ;  /* 0x000000ffff29a224 */ /* 0x000fe200078e0a29 */
[C---:B------:R-:W-:Y:S01]  /*18d0*/  ISETP.GT.U32.AND P2, PT, R2.reuse, R49, PT ;  /* 0x000000310200720c */ /* 0x040fe20003f44070 */
[----:B------:R-:W-:Y:S01]  /*18e0*/  @!P3 IMAD.IADD R45, R45, 0x1, -R2 ;  /* 0x000000012d2db824 */ /* 0x000fe200078e0a02 */
[----:B------:R-:W-:Y:S01]  /*18f0*/  ISETP.GT.U32.AND P1, PT, R2, R43, PT ;  /* 0x0000002b0200720c */ /* 0x000fe20003f24070 */
[----:B------:R-:W-:Y:S02]  /*1900*/  IMAD.MOV R6, RZ, RZ, -R6 ;  /* 0x000000ffff067224 */ /* 0x000fe400078e0a06 */
[----:B------:R-:W-:Y:S01]  /*1910*/  VIADD R8, R14, 0xe ;  /* 0x0000000e0e087836 */ /* 0x000fe20000000000 */
[C---:B------:R-:W-:Y:S01]  /*1920*/  ISETP.GT.U32.AND P3, PT, R2.reuse, R45, PT ;  /* 0x0000002d0200720c */ /* 0x040fe20003f64070 */
[----:B------:R-:W-:-:S02]  /*1930*/  IMAD R47, R2, R6, R47 ;  /* 0x00000006022f7224 */ /* 0x000fc400078e022f */
[----:B------:R-:W-:Y:S01]  /*1940*/  IMAD.HI.U32 R6, R5, R53, RZ ;  /* 0x0000003505067227 */ /* 0x000fe200078e00ff */
[----:B------:R-:W-:-:S03]  /*1950*/  IABS R55, R8 ;  /* 0x0000000800377213 */ /* 0x000fc60000000000 */
[----:B------:R-:W-:Y:S02]  /*1960*/  IMAD.MOV R6, RZ, RZ, -R6 ;  /* 0x000000ffff067224 */ /* 0x000fe400078e0a06 */
[--C-:B------:R-:W-:Y:S02]  /*1970*/  @!P2 IMAD.IADD R49, R49, 0x1, -R2.reuse ;  /* 0x000000013131a824 */ /* 0x100fe400078e0a02 */
[C---:B------:R-:W-:Y:S02]  /*1980*/  IMAD R53, R2.reuse, R6, R53 ;  /* 0x0000000602357224 */ /* 0x040fe400078e0235 */
[--C-:B------:R-:W-:Y:S01]  /*1990*/  @!P1 IMAD.IADD R43, R43, 0x1, -R2.reuse ;  /* 0x000000012b2b9824 */ /* 0x100fe200078e0a02 */
[C---:B------:R-:W-:Y:S01]  /*19a0*/  ISETP.GT.U32.AND P1, PT, R2.reuse, R47, PT ;  /* 0x0000002f0200720c */ /* 0x040fe20003f24070 */
[----:B------:R-:W-:Y:S01]  /*19b0*/  IMAD.HI.U32 R6, R5, R55, RZ ;  /* 0x0000003705067227 */ /* 0x000fe200078e00ff */
[C---:B------:R-:W-:Y:S02]  /*19c0*/  ISETP.GT.U32.AND P2, PT, R2.reuse, R49, PT ;  /* 0x000000310200720c */ /* 0x040fe40003f44070 */
[----:B------:R-:W-:Y:S01]  /*19d0*/  @!P6 IADD3 R43, -R43, RZ, RZ ;  /* 0x000000ff2b2be210 */ /* 0x000fe20007ffe1ff */
[----:B------:R-:W-:Y:S01]  /*19e0*/  @!P3 IMAD.IADD R45, R45, 0x1, -R2 ;  /* 0x000000012d2db824 */ /* 0x000fe200078e0a02 */
[----:B------:R-:W-:Y:S01]  /*19f0*/  ISETP.GT.U32.AND P3, PT, R2, R53, PT ;  /* 0x000000350200720c */ /* 0x000fe20003f64070 */
[----:B------:R-:W-:Y:S01]  /*1a00*/  IMAD.MOV R6, RZ, RZ, -R6 ;  /* 0x000000ffff067224 */ /* 0x000fe200078e0a06 */
[----:B------:R-:W-:Y:S01]  /*1a10*/  ISETP.GE.AND P6, PT, R20, RZ, PT ;  /* 0x000000ff1400720c */ /* 0x000fe20003fc6270 */
[----:B------:R-:W-:Y:S01]  /*1a20*/  @!P5 IMAD.MOV R39, RZ, RZ, -R39 ;  /* 0x000000ffff27d224 */ /* 0x000fe200078e0a27 */
[----:B------:R-:W-:Y:S01]  /*1a30*/  ISETP.GE.AND P5, PT, R18, RZ, PT ;  /* 0x000000ff1200720c */ /* 0x000fe20003fa6270 */
[----:B------:R-:W-:-:S02]  /*1a40*/  IMAD R55, R2, R6, R55 ;  /* 0x0000000602377224 */ /* 0x000fc400078e0237 */
[--C-:B------:R-:W-:Y:S02]  /*1a50*/  @!P1 IMAD.IADD R47, R47, 0x1, -R2.reuse ;  /* 0x000000012f2f9824 */ /* 0x100fe400078e0a02 */
[--C-:B------:R-:W-:Y:S01]  /*1a60*/  @!P2 IMAD.IADD R49, R49, 0x1, -R2.reuse ;  /* 0x000000013131a824 */ /* 0x100fe200078e0a02 */
[----:B------:R-:W-:Y:S01]  /*1a70*/  ISETP.GT.U32.AND P2, PT, R2, R55, PT ;  /* 0x000000370200720c */ /* 0x000fe20003f44070 */
[----:B------:R-:W-:Y:S01]  /*1a80*/  VIADD R10, R14, 0xc ;  /* 0x0000000c0e0a7836 */ /* 0x000fe20000000000 */
[----:B------:R-:W-:Y:S01]  /*1a90*/  ISETP.GT.U32.AND P1, PT, R2, R47, PT ;  /* 0x0000002f0200720c */ /* 0x000fe20003f24070 */
[----:B------:R-:W-:Y:S02]  /*1aa0*/  @!P3 IMAD.IADD R53, R53, 0x1, -R2 ;  /* 0x000000013535b824 */ /* 0x000fe400078e0a02 */
[----:B------:R-:W-:Y:S01]  /*1ab0*/  VIADD R18, R14, 0xa ;  /* 0x0000000a0e127836 */ /* 0x000fe20000000000 */
[----:B------:R-:W-:Y:S01]  /*1ac0*/  IABS R57, R10 ;  /* 0x0000000a00397213 */ /* 0x000fe20000000000 */
[----:B------:R-:W-:Y:S01]  /*1ad0*/  @!P5 IMAD.MOV R45, RZ, RZ, -R45 ;  /* 0x000000ffff2dd224 */ /* 0x000fe200078e0a2d */
[----:B------:R-:W-:Y:S01]  /*1ae0*/  ISETP.GT.U32.AND P3, PT, R2, R53, PT ;  /* 0x000000350200720c */ /* 0x000fe20003f64070 */
[----:B------:R-:W-:Y:S01]  /*1af0*/  VIADD R22, R14, 0x6 ;  /* 0x000000060e167836 */ /* 0x000fe20000000000 */
[----:B------:R-:W-:Y:S01]  /*1b00*/  ISETP.GE.AND P5, PT, R16, RZ, PT ;  /* 0x000000ff1000720c */ /* 0x000fe20003fa6270 */
[----:B------:R-:W-:Y:S01]  /*1b10*/  IMAD.HI.U32 R6, R5, R57, RZ ;  /* 0x0000003905067227 */ /* 0x000fe200078e00ff */
[----:B------:R-:W-:-:S03]  /*1b20*/  IABS R59, R18 ;  /* 0x00000012003b7213 */ /* 0x000fc60000000000 */
[--C-:B------:R-:W-:Y:S02]  /*1b30*/  @!P2 IMAD.IADD R55, R55, 0x1, -R2.reuse ;  /* 0x000000013737a824 */ /* 0x100fe400078e0a02 */
[----:B------:R-:W-:Y:S01]  /*1b40*/  @!P1 IMAD.IADD R47, R47, 0x1, -R2 ;  /* 0x000000012f2f9824 */ /* 0x000fe200078e0a02 */
[----:B------:R-:W-:Y:S01]  /*1b50*/  ISETP.GE.AND P1, PT, R8, RZ, PT ;  /* 0x000000ff0800720c */ /* 0x000fe20003f26270 */
[----:B------:R-:W-:Y:S01]  /*1b60*/  IMAD.MOV R6, RZ, RZ, -R6 ;  /* 0x000000ffff067224 */ /* 0x000fe200078e0a06 */
[----:B------:R-:W-:Y:S01]  /*1b70*/  ISETP.GT.U32.AND P2, PT, R2, R55, PT ;  /* 0x000000370200720c */ /* 0x000fe20003f44070 */
[----:B------:R-:W-:Y:S01]  /*1b80*/  IMAD.HI.U32 R8, R5, R59, RZ ;  /* 0x0000003b05087227 */ /* 0x000fe200078e00ff */
[----:B------:R-:W-:Y:S02]  /*1b90*/  @!P3 IADD3 R53, R53, -R2, RZ ;  /* 0x800000023535b210 */ /* 0x000fe40007ffe0ff */
[----:B------:R-:W-:Y:S01]  /*1ba0*/  ISETP.GE.AND P3, PT, R14, RZ, PT ;  /* 0x000000ff0e00720c */ /* 0x000fe20003f66270 */
[----:B------:R-:W-:Y:S01]  /*1bb0*/  IMAD R57, R2, R6, R57 ;  /* 0x0000000602397224 */ /* 0x000fe200078e0239 */
[----:B------:R-:W-:Y:S01]  /*1bc0*/  IABS R6, R22 ;  /* 0x0000001600067213 */ /* 0x000fe20000000000 */
[----:B------:R-:W-:-:S02]  /*1bd0*/  IMAD.MOV R8, RZ, RZ, -R8 ;  /* 0x000000ffff087224 */ /* 0x000fc400078e0a08 */
[----:B------:R-:W-:Y:S01]  /*1be0*/  @!P5 IMAD.MOV R53, RZ, RZ, -R53 ;  /* 0x000000ffff35d224 */ /* 0x000fe200078e0a35 */
[C---:B------:R-:W-:Y:S01]  /*1bf0*/  ISETP.GT.U32.AND P5, PT, R2.reuse, R57, PT ;  /* 0x000000390200720c */ /* 0x040fe20003fa4070 */
[----:B------:R-:W-:Y:S02]  /*1c00*/  IMAD R59, R2, R8, R59 ;  /* 0x00000008023b7224 */ /* 0x000fe400078e023b */
[----:B------:R-:W-:Y:S02]  /*1c10*/  @!P2 IMAD.IADD R55, R55, 0x1, -R2 ;  /* 0x000000013737a824 */ /* 0x000fe400078e0a02 */
[----:B------:R-:W-:Y:S01]  /*1c20*/  VIADD R20, R14, 0x8 ;  /* 0x000000080e147836 */ /* 0x000fe20000000000 */
[----:B------:R-:W-:Y:S01]  /*1c30*/  ISETP.GT.U32.AND P2, PT, R2, R59, PT ;  /* 0x0000003b0200720c */ /* 0x000fe20003f44070 */
[----:B------:R-:W-:Y:S02]  /*1c40*/  VIADD R24, R14, 0x4 ;  /* 0x000000040e187836 */ /* 0x000fe40000000000 */
[----:B------:R-:W-:Y:S01]  /*1c50*/  IMAD.MOV.U32 R14, RZ, RZ, R6 ;  /* 0x000000ffff0e7224 */ /* 0x000fe200078e0006 */
[----:B------:R-:W-:Y:S01]  /*1c60*/  IABS R61, R20 ;  /* 0x00000014003d7213 */ /* 0x000fe20000000000 */
[----:B------:R-:W-:Y:S01]  /*1c70*/  @!P4 IMAD.MOV R47, RZ, RZ, -R47 ;  /* 0x000000ffff2fc224 */ /* 0x000fe200078e0a2f */
[----:B------:R-:W-:Y:S01]  /*1c80*/  IABS R16, R24 ;  /* 0x0000001800107213 */ /* 0x000fe20000000000 */
[----:B------:R-:W-:Y:S01]  /*1c90*/  @!P5 IMAD.IADD R57, R57, 0x1, -R2 ;  /* 0x000000013939d824 */ /* 0x000fe200078e0a02 */
[----:B------:R-:W-:Y:S01]  /*1ca0*/  ISETP.GE.AND P4, PT, R10, RZ, PT ;  /* 0x000000ff0a00720c */ /* 0x000fe20003f86270 */
[----:B------:R-:W-:-:S03]  /*1cb0*/  IMAD.HI.U32 R6, R5, R61, RZ ;  /* 0x0000003d05067227 */ /* 0x000fc600078e00ff */
[----:B------:R-:W-:Y:S01]  /*1cc0*/  ISETP.GT.U32.AND P5, PT, R2, R57, PT ;  /* 0x000000390200720c */ /* 0x000fe20003fa4070 */
[----:B------:R-:W-:Y:S02]  /*1cd0*/  @!P2 IMAD.IADD R59, R59, 0x1, -R2 ;  /* 0x000000013b3ba824 */ /* 0x000fe400078e0a02 */
[----:B------:R-:W-:-:S03]  /*1ce0*/  IMAD.HI.U32 R8, R5, R16, RZ ;  /* 0x0000001005087227 */ /* 0x000fc600078e00ff */
[----:B------:R-:W-:Y:S01]  /*1cf0*/  ISETP.GT.U32.AND P2, PT, R2, R59, PT ;  /* 0x0000003b0200720c */ /* 0x000fe20003f44070 */
[----:B------:R-:W-:Y:S02]  /*1d00*/  IMAD.MOV R10, RZ, RZ, -R6 ;  /* 0x000000ffff0a7224 */ /* 0x000fe400078e0a06 */
[----:B------:R-:W-:Y:S01]  /*1d10*/  @!P6 IMAD.MOV R49, RZ, RZ, -R49 ;  /* 0x000000ffff31e224 */ /* 0x000fe200078e0a31 */
[----:B------:R-:W-:Y:S01]  /*1d20*/  ISETP.GE.AND P6, PT, R18, RZ, PT ;  /* 0x000000ff1200720c */ /* 0x000fe20003fc6270 */
[----:B------:R-:W-:Y:S01]  /*1d30*/  IMAD.HI.U32 R6, R5, R14, RZ ;  /* 0x0000000e05067227 */ /* 0x000fe200078e00ff */
[----:B------:R-:W-:Y:S02]  /*1d40*/  IABS R18, R26 ;  /* 0x0000001a00127213 */ /* 0x000fe40000000000 */
[----:B------:R-:W-:Y:S01]  /*1d50*/  @!P5 IADD3 R57, R57, -R2, RZ ;  /* 0x800000023939d210 */ /* 0x000fe20007ffe0ff */
[----:B------:R-:W-:Y:S02]  /*1d60*/  IMAD.MOV R65, RZ, RZ, -R8 ;  /* 0x000000ffff417224 */ /* 0x000fe400078e0a08 */
[----:B------:R-:W-:-:S04]  /*1d70*/  IMAD.HI.U32 R8, R5, R67, RZ ;  /* 0x0000004305087227 */ /* 0x000fc800078e00ff */
[C---:B------:R-:W-:Y:S02]  /*1d80*/  IMAD R61, R2.reuse, R10, R61 ;  /* 0x0000000a023d7224 */ /* 0x040fe400078e023d */
[----:B------:R-:W-:Y:S02]  /*1d90*/  IMAD.MOV R63, RZ, RZ, -R6 ;  /* 0x000000ffff3f7224 */ /* 0x000fe400078e0a06 */
[----:B------:R-:W-:Y:S01]  /*1da0*/  IMAD.MOV R8, RZ, RZ, -R8 ;  /* 0x000000ffff087224 */ /* 0x000fe200078e0a08 */
[----:B------:R-:W-:Y:S01]  /*1db0*/  ISETP.GT.U32.AND P5, PT, R2, R61, PT ;  /* 0x0000003d0200720c */ /* 0x000fe20003fa4070 */
[----:B------:R-:W-:-:S04]  /*1dc0*/  IMAD.HI.U32 R6, R5, R18, RZ ;  /* 0x0000001205067227 */ /* 0x000fc800078e00ff */
[C---:B------:R-:W-:Y:S02]  /*1dd0*/  IMAD R5, R2.reuse, R63, R14 ;  /* 0x0000003f02057224 */ /* 0x040fe400078e020e */
[C---:B------:R-:W-:Y:S02]  /*1de0*/  IMAD R63, R2.reuse, R65, R16 ;  /* 0x00000041023f7224 */ /* 0x040fe400078e0210 */
[C---:B------:R-:W-:Y:S02]  /*1df0*/  IMAD R67, R2.reuse, R8, R67 ;  /* 0x0000000802437224 */ /* 0x040fe400078e0243 */
[----:B------:R-:W-:Y:S01]  /*1e00*/  IMAD.MOV R65, RZ, RZ, -R6 ;  /* 0x000000ffff417224 */ /* 0x000fe200078e0a06 */
[----:B------:R-:W-:Y:S01]  /*1e10*/  SEL R6, RZ, 0x110, !P0 ;  /* 0x00000110ff067807 */ /* 0x000fe20004000000 */
[----:B------:R-:W-:Y:S01]  /*1e20*/  @!P1 IMAD.MOV R55, RZ, RZ, -R55 ;  /* 0x000000ffff379224 */ /* 0x000fe200078e0a37 */
[C---:B------:R-:W-:Y:S01]  /*1e30*/  ISETP.GT.U32.AND P1, PT, R2.reuse, R5, PT ;  /* 0x000000050200720c */ /* 0x040fe20003f24070 */
[----:B------:R-:W-:Y:S01]  /*1e40*/  @!P4 IMAD.MOV R57, RZ, RZ, -R57 ;  /* 0x000000ffff39c224 */ /* 0x000fe200078e0a39 */
[C---:B------:R-:W-:Y:S01]  /*1e50*/  ISETP.GT.U32.AND P4, PT, R2.reuse, R67, PT ;  /* 0x000000430200720c */ /* 0x040fe20003f84070 */
[----:B------:R-:W-:Y:S01]  /*1e60*/  @!P2 IMAD.IADD R59, R59, 0x1, -R2 ;  /* 0x000000013b3ba824 */ /* 0x000fe200078e0a02 */
[C---:B------:R-:W-:Y:S01]  /*1e70*/  ISETP.GT.U32.AND P2, PT, R2.reuse, R63, PT ;  /* 0x0000003f0200720c */ /* 0x040fe20003f44070 */
[----:B------:R-:W-:Y:S01]  /*1e80*/  IMAD R65, R2, R65, R18 ;  /* 0x0000004102417224 */ /* 0x000fe200078e0212 */
[----:B------:R-:W-:Y:S01]  /*1e90*/  LOP3.LUT R99, R6, R99, RZ, 0x3c, !PT ;  /* 0x0000006306637212 */ /* 0x000fe200078e3cff */
[--C-:B------:R-:W-:Y:S01]  /*1ea0*/  @!P5 IMAD.IADD R61, R61, 0x1, -R2.reuse ;  /* 0x000000013d3dd824 */ /* 0x100fe200078e0a02 */
[----:B------:R-:W0:Y:S01]  /*1eb0*/  LDC R6, c[0x0][0x240] ;  /* 0x00009000ff067b82 */ /* 0x000e220000000800 */
[----:B------:R-:W-:Y:S01]  /*1ec0*/  @!P6 IMAD.MOV R59, RZ, RZ, -R59 ;  /* 0x000000ffff3be224 */ /* 0x000fe200078e0a3b */
[----:B------:R-:W-:Y:S01]  /*1ed0*/  ISETP.GT.U32.AND P5, PT, R2, R65, PT ;  /* 0x000000410200720c */ /* 0x000fe20003fa4070 */
[C---:B------:R-:W-:Y:S01]  /*1ee0*/  IMAD.SHL.U32 R8, R110.reuse, 0x40, RZ ;  /* 0x000000406e087824 */ /* 0x040fe200078e00ff */
[----:B------:R-:W-:Y:S01]  /*1ef0*/  LEA.HI R110, R110, 0x78, RZ, 0x1b ;  /* 0x000000786e6e7811 */ /* 0x000fe200078fd8ff */
[--C-:B------:R-:W-:Y:S01]  /*1f00*/  @!P1 IMAD.IADD R5, R5, 0x1, -R2.reuse ;  /* 0x0000000105059824 */ /* 0x100fe200078e0a02 */
[----:B------:R-:W-:Y:S01]  /*1f10*/  ISETP.GT.U32.AND P1, PT, R2, R61, PT ;  /* 0x0000003d0200720c */ /* 0x000fe20003f24070 */
[--C-:B------:R-:W-:Y:S01]  /*1f20*/  @!P4 IMAD.IADD R67, R67, 0x1, -R2.reuse ;  /* 0x000000014343c824 */ /* 0x100fe200078e0a02 */
[----:B------:R-:W-:Y:S01]  /*1f30*/  LOP3.LUT R71, R8, 0x1800, RZ, 0xc0, !PT ;  /* 0x0000180008477812 */ /* 0x000fe200078ec0ff */
[--C-:B------:R-:W-:Y:S01]  /*1f40*/  @!P2 IMAD.IADD R63, R63, 0x1, -R2.reuse ;  /* 0x000000013f3fa824 */ /* 0x100fe200078e0a02 */
[----:B------:R-:W-:Y:S01]  /*1f50*/  ISETP.GT.U32.AND P4, PT, R2, R5, PT ;  /* 0x000000050200720c */ /* 0x000fe20003f84070 */
[----:B------:R-:W-:Y:S01]  /*1f60*/  IMAD R4, R4, UR5, RZ ;  /* 0x0000000504047c24 */ /* 0x000fe2000f8e02ff */
[----:B------:R-:W-:Y:S01]  /*1f70*/  ISETP.GT.U32.AND P2, PT, R2, R67, PT ;  /* 0x000000430200720c */ /* 0x000fe20003f44070 */
[----:B------:R-:W-:Y:S01]  /*1f80*/  IMAD R71, R12, 0x100, R71 ;  /* 0x000001000c477824 */ /* 0x000fe200078e0247 */
[C---:B------:R-:W-:Y:S01]  /*1f90*/  ISETP.GT.U32.AND P6, PT, R2.reuse, R63, PT ;  /* 0x0000003f0200720c */ /* 0x040fe20003fc4070 */
[----:B------:R-:W-:Y:S01]  /*1fa0*/  @!P5 IMAD.IADD R65, R65, 0x1, -R2 ;  /* 0x000000014141d824 */ /* 0x000fe200078e0a02 */
[----:B------:R-:W-:Y:S01]  /*1fb0*/  LOP3.LUT R124, R99, 0x20, RZ, 0x3c, !PT ;  /* 0x00000020637c7812 */ /* 0x000fe200078e3cff */
[----:B------:R-:W-:Y:S01]  /*1fc0*/  IMAD.IADD R98, R71, 0x1, R98 ;  /* 0x0000000147627824 */ /* 0x000fe200078e0262 */
[----:B------:R-:W-:Y:S01]  /*1fd0*/  LOP3.LUT R126, R99, 0x40, RZ, 0x3c, !PT ;  /* 0x00000040637e7812 */ /* 0x000fe200078e3cff */
[----:B------:R-:W-:Y:S01]  /*1fe0*/  @!P1 IMAD.IADD R61, R61, 0x1, -R2 ;  /* 0x000000013d3d9824 */ /* 0x000fe200078e0a02 */
[----:B------:R-:W-:Y:S01]  /*1ff0*/  ISETP.GT.U32.AND P5, PT, R2, R65, PT ;  /* 0x000000410200720c */ /* 0x000fe20003fa4070 */
[----:B------:R-:W-:Y:S01]  /*2000*/  ULDC UR5, c[0x0][0x230] ;  /* 0x00008c0000057ab9 */ /* 0x000fe20000000800 */
[----:B------:R-:W-:-:S02]  /*2010*/  ISETP.GE.AND P1, PT, R20, RZ, PT ;  /* 0x000000ff1400720c */ /* 0x000fc40003f26270 */
[----:B------:R-:W-:Y:S01]  /*2020*/  @!P4 IADD3 R5, R5, -R2, RZ ;  /* 0x800000020505c210 */ /* 0x000fe20007ffe0ff */
[--C-:B------:R-:W-:Y:S01]  /*2030*/  @!P2 IMAD.IADD R67, R67, 0x1, -R2.reuse ;  /* 0x000000014343a824 */ /* 0x100fe200078e0a02 */
[----:B------:R-:W-:Y:S01]  /*2040*/  ISETP.GE.AND P4, PT, R22, RZ, PT ;  /* 0x000000ff1600720c */ /* 0x000fe20003f86270 */
[--C-:B------:R-:W-:Y:S01]  /*2050*/  @!P6 IMAD.IADD R63, R63, 0x1, -R2.reuse ;  /* 0x000000013f3fe824 */ /* 0x100fe200078e0a02 */
[----:B------:R-:W-:Y:S01]  /*2060*/  ISETP.GE.AND P2, PT, R24, RZ, PT ;  /* 0x000000ff1800720c */ /* 0x000fe20003f46270 */
[----:B------:R-:W-:Y:S01]  /*2070*/  @!P3 IMAD.MOV R67, RZ, RZ, -R67 ;  /* 0x000000ffff43b224 */ /* 0x000fe200078e0a43 */
[----:B------:R-:W-:Y:S02]  /*2080*/  ISETP.GE.AND P6, PT, R26, RZ, PT ;  /* 0x000000ff1a00720c */ /* 0x000fe40003fc6270 */
[----:B------:R-:W-:Y:S01]  /*2090*/  LOP3.LUT R128, R99, 0x60, RZ, 0x3c, !PT ;  /* 0x0000006063807812 */ /* 0x000fe200078e3cff */
[----:B------:R-:W-:Y:S01]  /*20a0*/  @!P5 IMAD.IADD R65, R65, 0x1, -R2 ;  /* 0x000000014141d824 */ /* 0x000fe200078e0a02 */
[----:B------:R-:W-:Y:S01]  /*20b0*/  ISETP.NE.AND P5, PT, R51, RZ, PT ;  /* 0x000000ff3300720c */ /* 0x000fe20003fa5270 */
[----:B------:R-:W-:Y:S01]  /*20c0*/  @!P1 IMAD.MOV R61, RZ, RZ, -R61 ;  /* 0x000000ffff3d9224 */ /* 0x000fe200078e0a3d */
[----:B------:R-:W-:Y:S01]  /*20d0*/  LOP3.LUT R2, RZ, R51, RZ, 0x33, !PT ;  /* 0x00000033ff027212 */ /* 0x000fe200078e33ff */
[----:B------:R-:W-:Y:S01]  /*20e0*/  IMAD.MOV.U32 R51, RZ, RZ, R5 ;  /* 0x000000ffff337224 */ /* 0x000fe200078e0005 */
[----:B------:R-:W-:-:S02]  /*20f0*/  LOP3.LUT R130, R98, 0x40, RZ, 0x3c, !PT ;  /* 0x0000004062827812 */ /* 0x000fc400078e3cff */
[C---:B------:R-:W-:Y:S01]  /*2100*/  SEL R5, R2.reuse, R3, !P5 ;  /* 0x0000000302057207 */ /* 0x040fe20006800000 */
[----:B------:R-:W-:Y:S01]  /*2110*/  @!P4 IMAD.MOV R51, RZ, RZ, -R51 ;  /* 0x000000ffff33c224 */ /* 0x000fe200078e0a33 */
[C---:B------:R-:W-:Y:S01]  /*2120*/  SEL R7, R2.reuse, R7, !P5 ;  /* 0x0000000702077207 */ /* 0x040fe20006800000 */
[----:B------:R-:W-:Y:S01]  /*2130*/  @!P2 IMAD.MOV R63, RZ, RZ, -R63 ;  /* 0x000000ffff3fa224 */ /* 0x000fe200078e0a3f */
[C---:B------:R-:W-:Y:S01]  /*2140*/  SEL R9, R2.reuse, R9, !P5 ;  /* 0x0000000902097207 */ /* 0x040fe20006800000 */
[----:B------:R-:W-:Y:S01]  /*2150*/  @!P6 IMAD.MOV R65, RZ, RZ, -R65 ;  /* 0x000000ffff41e224 */ /* 0x000fe200078e0a41 */
[C---:B------:R-:W-:Y:S01]  /*2160*/  SEL R11, R2.reuse, R11, !P5 ;  /* 0x0000000b020b7207 */ /* 0x040fe20006800000 */
[-C--:B0-----:R-:W-:Y:S01]  /*2170*/  IMAD R161, R5, R6.reuse, RZ ;  /* 0x0000000605a17224 */ /* 0x081fe200078e02ff */
[C---:B------:R-:W-:Y:S01]  /*2180*/  SEL R13, R2.reuse, R13, !P5 ;  /* 0x0000000d020d7207 */ /* 0x040fe20006800000 */
[-C--:B------:R-:W-:Y:S01]  /*2190*/  IMAD R7, R7, R6.reuse, RZ ;  /* 0x0000000607077224 */ /* 0x080fe200078e02ff */
        /* <DEDUP_REMOVED lines=52> */
[----:B------:R-:W-:Y:S01]  /*24e0*/  SEL R67, R2, R67, !P5 ;  /* 0x0000004302437207 */ /* 0x000fe20006800000 */
[-C--:B------:R-:W-:Y:S01]  /*24f0*/  IMAD R16, R51, R6.reuse, RZ ;  /* 0x0000000633107224 */ /* 0x080fe200078e02ff */
[----:B------:R-:W0:Y:S01]  /*2500*/  LDC.64 R2, c[0x0][0x218] ;  /* 0x00008600ff027b82 */ /* 0x000e220000000a00 */
[-C--:B------:R-:W-:Y:S01]  /*2510*/  IMAD R18, R63, R6.reuse, RZ ;  /* 0x000000063f127224 */ /* 0x080fe200078e02ff */
[----:B------:R-:W-:Y:S01]  /*2520*/  LEA R5, P1, R4, UR8, 0x1 ;  /* 0x0000000804057c11 */ /* 0x000fe2000f8208ff */
[----:B------:R-:W-:-:S02]  /*2530*/  IMAD R20, R65, R6, RZ ;  /* 0x0000000641147224 */ /* 0x000fc400078e02ff */
[----:B------:R-:W-:Y:S01]  /*2540*/  IMAD R6, R67, R6, RZ ;  /* 0x0000000643067224 */ /* 0x000fe200078e02ff */
[-C--:B0-----:R-:W-:Y:S02]  /*2550*/  LEA R160, P2, R161, R2.reuse, 0x1 ;  /* 0x00000002a1a07211 */ /* 0x081fe400078408ff */
[-C--:B------:R-:W-:Y:S02]  /*2560*/  LEA R96, P4, R7, R2.reuse, 0x1 ;  /* 0x0000000207607211 */ /* 0x080fe400078808ff */
[-C--:B------:R-:W-:Y:S02]  /*2570*/  LEA R92, P3, R9, R2.reuse, 0x1 ;  /* 0x00000002095c7211 */ /* 0x080fe400078608ff */
[-C--:B------:R-:W-:Y:S02]  /*2580*/  LEA.HI.X.SX32 R161, R161, R3.reuse, 0x1, P2 ;  /* 0x00000003a1a17211 */ /* 0x080fe400010f0eff */
[----:B------:R-:W-:Y:S02]  /*2590*/  LEA.HI.X.SX32 R97, R7, R3, 0x1, P4 ;  /* 0x0000000307617211 */ /* 0x000fe400020f0eff */
[----:B------:R-:W-:-:S02]  /*25a0*/  LEA R94, P6, R11, R2, 0x1 ;  /* 0x000000020b5e7211 */ /* 0x000fc400078c08ff */
[-C--:B------:R-:W-:Y:S02]  /*25b0*/  LEA R90, P5, R13, R2.reuse, 0x1 ;  /* 0x000000020d5a7211 */ /* 0x080fe400078a08ff */
[-C--:B------:R-:W-:Y:S02]  /*25c0*/  LEA R88, P2, R15, R2.reuse, 0x1 ;  /* 0x000000020f587211 */ /* 0x080fe400078408ff */
[-C--:B------:R-:W-:Y:S02]  /*25d0*/  LEA R86, P4, R17, R2.reuse, 0x1 ;  /* 0x0000000211567211 */ /* 0x080fe400078808ff */
[-C--:B------:R-:W-:Y:S02]  /*25e0*/  LEA.HI.X.SX32 R93, R9, R3.reuse, 0x1, P3 ;  /* 0x00000003095d7211 */ /* 0x080fe400018f0eff */
[----:B------:R-:W-:Y:S02]  /*25f0*/  LEA R84, P3, R19, R2, 0x1 ;  /* 0x0000000213547211 */ /* 0x000fe400078608ff */
[----:B------:R-:W-:-:S02]  /*2600*/  LEA.HI.X.SX32 R95, R11, R3, 0x1, P6 ;  /* 0x000000030b5f7211 */ /* 0x000fc400030f0eff */
[-C--:B------:R-:W-:Y:S02]  /*2610*/  LEA.HI.X.SX32 R91, R13, R3.reuse, 0x1, P5 ;  /* 0x000000030d5b7211 */ /* 0x080fe400028f0eff */
[-C--:B------:R-:W-:Y:S02]  /*2620*/  LEA.HI.X.SX32 R89, R15, R3.reuse, 0x1, P2 ;  /* 0x000000030f597211 */ /* 0x080fe400010f0eff */
[----:B------:R-:W-:Y:S02]  /*2630*/  LEA.HI.X.SX32 R87, R17, R3, 0x1, P4 ;  /* 0x0000000311577211 */ /* 0x000fe400020f0eff */
[-C--:B------:R-:W-:Y:S02]  /*2640*/  LEA R82, P6, R21, R2.reuse, 0x1 ;  /* 0x0000000215527211 */ /* 0x080fe400078c08ff */
[-C--:B------:R-:W-:Y:S02]  /*2650*/  LEA R80, P5, R23, R2.reuse, 0x1 ;  /* 0x0000000217507211 */ /* 0x080fe400078a08ff */
[----:B------:R-:W-:-:S02]  /*2660*/  LEA R78, P2, R25, R2, 0x1 ;  /* 0x00000002194e7211 */ /* 0x000fc400078408ff */
[-C--:B------:R-:W-:Y:S02]  /*2670*/  LEA R76, P4, R27, R2.reuse, 0x1 ;  /* 0x000000021b4c7211 */ /* 0x080fe400078808ff */
[-C--:B------:R-:W-:Y:S02]  /*2680*/  LEA.HI.X.SX32 R85, R19, R3.reuse, 0x1, P3 ;  /* 0x0000000313557211 */ /* 0x080fe400018f0eff */
[----:B------:R-:W-:Y:S02]  /*2690*/  LEA R74, P3, R29, R2, 0x1 ;  /* 0x000000021d4a7211 */ /* 0x000fe400078608ff */
[-C--:B------:R-:W-:Y:S02]  /*26a0*/  LEA.HI.X.SX32 R83, R21, R3.reuse, 0x1, P6 ;  /* 0x0000000315537211 */ /* 0x080fe400030f0eff */
[-C--:B------:R-:W-:Y:S02]  /*26b0*/  LEA.HI.X.SX32 R81, R23, R3.reuse, 0x1, P5 ;  /* 0x0000000317517211 */ /* 0x080fe400028f0eff */
[----:B------:R-:W-:-:S02]  /*26c0*/  LEA.HI.X.SX32 R79, R25, R3, 0x1, P2 ;  /* 0x00000003194f7211 */ /* 0x000fc400010f0eff */
[-C--:B------:R-:W-:Y:S02]  /*26d0*/  LEA.HI.X.SX32 R77, R27, R3.reuse, 0x1, P4 ;  /* 0x000000031b4d7211 */ /* 0x080fe400020f0eff */
[-C--:B------:R-:W-:Y:S02]  /*26e0*/  LEA R72, P6, R31, R2.reuse, 0x1 ;  /* 0x000000021f487211 */ /* 0x080fe400078c08ff */
[-C--:B------:R-:W-:Y:S02]  /*26f0*/  LEA R70, P5, R33, R2.reuse, 0x1 ;  /* 0x0000000221467211 */ /* 0x080fe400078a08ff */
[-C--:B------:R-:W-:Y:S02]  /*2700*/  LEA R68, P2, R35, R2.reuse, 0x1 ;  /* 0x0000000223447211 */ /* 0x080fe400078408ff */
[----:B------:R-:W-:Y:S02]  /*2710*/  LEA R66, P4, R37, R2, 0x1 ;  /* 0x0000000225427211 */ /* 0x000fe400078808ff */
[----:B------:R-:W-:-:S02]  /*2720*/  LEA.HI.X.SX32 R75, R29, R3, 0x1, P3 ;  /* 0x000000031d4b7211 */ /* 0x000fc400018f0eff */
[----:B------:R-:W-:Y:S02]  /*2730*/  CS2R R28, SRZ ;  /* 0x00000000001c7805 */ /* 0x000fe4000001ff00 */
[----:B------:R-:W-:Y:S02]  /*2740*/  LEA R64, P3, R39, R2, 0x1 ;  /* 0x0000000227407211 */ /* 0x000fe400078608ff */
[-C--:B------:R-:W-:Y:S02]  /*2750*/  LEA.HI.X.SX32 R73, R31, R3.reuse, 0x1, P6 ;  /* 0x000000031f497211 */ /* 0x080fe400030f0eff */
[----:B------:R-:W-:Y:S02]  /*2760*/  CS2R R30, SRZ ;  /* 0x00000000001e7805 */ /* 0x000fe4000001ff00 */
[----:B------:R-:W-:Y:S02]  /*2770*/  LEA.HI.X.SX32 R71, R33, R3, 0x1, P5 ;  /* 0x0000000321477211 */ /* 0x000fe400028f0eff */
[----:B------:R-:W-:-:S02]  /*2780*/  CS2R R32, SRZ ;  /* 0x0000000000207805 */ /* 0x000fc4000001ff00 */
[-C--:B------:R-:W-:Y:S02]  /*2790*/  LEA.HI.X.SX32 R69, R35, R3.reuse, 0x1, P2 ;  /* 0x0000000323457211 */ /* 0x080fe400010f0eff */
[----:B------:R-:W-:Y:S02]  /*27a0*/  CS2R R34, SRZ ;  /* 0x0000000000227805 */ /* 0x000fe4000001ff00 */
        /* <DEDUP_REMOVED lines=16> */
[-C--:B------:R-:W-:Y:S02]  /*28b0*/  LEA.HI.X.SX32 R53, R53, R3.reuse, 0x1, P6 ;  /* 0x0000000335357211 */ /* 0x080fe400030f0eff */
[-C--:B------:R-:W-:Y:S02]  /*28c0*/  LEA.HI.X.SX32 R49, R8, R3.reuse, 0x1, P5 ;  /* 0x0000000308317211 */ /* 0x080fe400028f0eff */
[-C--:B------:R-:W-:Y:S02]  /*28d0*/  LEA.HI.X.SX32 R51, R10, R3.reuse, 0x1, P2 ;  /* 0x000000030a337211 */ /* 0x080fe400010f0eff */
[----:B------:R-:W-:Y:S02]  /*28e0*/  LEA.HI.X.SX32 R50, R50, R3, 0x1, P4 ;  /* 0x0000000332327211 */ /* 0x000fe400020f0eff */
[-C--:B------:R-:W-:Y:S02]  /*28f0*/  LEA R12, P3, R14, R2.reuse, 0x1 ;  /* 0x000000020e0c7211 */ /* 0x080fe400078608ff */
[----:B------:R-:W-:-:S02]  /*2900*/  LEA R46, P6, R16, R2, 0x1 ;  /* 0x00000002102e7211 */ /* 0x000fc400078c08ff */
[-C--:B------:R-:W-:Y:S02]  /*2910*/  LEA R36, P5, R18, R2.reuse, 0x1 ;  /* 0x0000000212247211 */ /* 0x080fe400078a08ff */
[-C--:B------:R-:W-:Y:S02]  /*2920*/  LEA R38, P2, R20, R2.reuse, 0x1 ;  /* 0x0000000214267211 */ /* 0x080fe400078408ff */
[----:B------:R-:W-:Y:S02]  /*2930*/  LEA R40, P4, R6, R2, 0x1 ;  /* 0x0000000206287211 */ /* 0x000fe400078808ff */
[----:B------:R-:W0:Y:S01]  /*2940*/  LDC R2, c[0x0][0x238] ;  /* 0x00008e00ff027b82 */ /* 0x000e220000000800 */
[-C--:B------:R-:W-:Y:S02]  /*2950*/  LEA.HI.X.SX32 R13, R14, R3.reuse, 0x1, P3 ;  /* 0x000000030e0d7211 */ /* 0x080fe400018f0eff */
[-C--:B------:R-:W-:Y:S02]  /*2960*/  LEA.HI.X.SX32 R47, R16, R3.reuse, 0x1, P6 ;  /* 0x00000003102f7211 */ /* 0x080fe400030f0eff */
[----:B------:R-:W-:-:S02]  /*2970*/  LEA.HI.X.SX32 R37, R18, R3, 0x1, P5 ;  /* 0x0000000312257211 */ /* 0x000fc400028f0eff */
[-C--:B------:R-:W-:Y:S02]  /*2980*/  LEA.HI.X.SX32 R39, R20, R3.reuse, 0x1, P2 ;  /* 0x0000000314277211 */ /* 0x080fe400010f0eff */
[----:B------:R-:W-:Y:S02]  /*2990*/  LEA.HI.X.SX32 R41, R6, R3, 0x1, P4 ;  /* 0x0000000306297211 */ /* 0x000fe400020f0eff */
[----:B------:R-:W-:Y:S01]  /*29a0*/  LEA.HI.X.SX32 R3, R4, UR9, 0x1, P1 ;  /* 0x0000000904037c11 */ /* 0x000fe200088f0eff */
[-C--:B0-----:R-:W-:Y:S02]  /*29b0*/  IMAD R127, R110, R2.reuse, RZ ;  /* 0x000000026e7f7224 */ /* 0x081fe400078e02ff */
[-C--:B------:R-:W-:Y:S02]  /*29c0*/  IMAD R129, R108, R2.reuse, RZ ;  /* 0x000000026c817224 */ /* 0x080fe400078e02ff */
[----:B------:R-:W-:Y:S02]  /*29d0*/  IMAD.SHL.U32 R131, R2, 0x80, RZ ;  /* 0x0000008002837824 */ /* 0x000fe400078e00ff */
[----:B------:R-:W-:-:S02]  /*29e0*/  IMAD R133, R107, R2, RZ ;  /* 0x000000026b857224 */ /* 0x000fc400078e02ff */
[-C--:B------:R-:W-:Y:S02]  /*29f0*/  IMAD R135, R109, R2.reuse, RZ ;  /* 0x000000026d877224 */ /* 0x080fe400078e02ff */
[-C--:B------:R-:W-:Y:S02]  /*2a00*/  IMAD R137, R105, R2.reuse, RZ ;  /* 0x0000000269897224 */ /* 0x080fe400078e02ff */
[-C--:B------:R-:W-:Y:S02]  /*2a10*/  IMAD R139, R121, R2.reuse, RZ ;  /* 0x00000002798b7224 */ /* 0x080fe400078e02ff */
[-C--:B------:R-:W-:Y:S02]  /*2a20*/  IMAD R141, R120, R2.reuse, RZ ;  /* 0x00000002788d7224 */ /* 0x080fe400078e02ff */
[-C--:B------:R-:W-:Y:S02]  /*2a30*/  IMAD R143, R119, R2.reuse, RZ ;  /* 0x00000002778f7224 */ /* 0x080fe400078e02ff */
[----:B------:R-:W-:-:S02]  /*2a40*/  IMAD R145, R118, R2, RZ ;  /* 0x0000000276917224 */ /* 0x000fc400078e02ff */
[-C--:B------:R-:W-:Y:S02]  /*2a50*/  IMAD R147, R117, R2.reuse, RZ ;  /* 0x0000000275937224 */ /* 0x080fe400078e02ff */
[-C--:B------:R-:W-:Y:S02]  /*2a60*/  IMAD R149, R116, R2.reuse, RZ ;  /* 0x0000000274957224 */ /* 0x080fe400078e02ff */
[-C--:B------:R-:W-:Y:S02]  /*2a70*/  IMAD R151, R115, R2.reuse, RZ ;  /* 0x0000000273977224 */ /* 0x080fe400078e02ff */
[-C--:B------:R-:W-:Y:S02]  /*2a80*/  IMAD R153, R114, R2.reuse, RZ ;  /* 0x0000000272997224 */ /* 0x080fe400078e02ff */
[-C--:B------:R-:W-:Y:S02]  /*2a90*/  IMAD R155, R113, R2.reuse, RZ ;  /* 0x00000002719b7224 */ /* 0x080fe400078e02ff */
[----:B------:R-:W-:-:S02]  /*2aa0*/  IMAD R157, R112, R2, RZ ;  /* 0x00000002709d7224 */ /* 0x000fc400078e02ff */
[----:B------:R-:W-:-:S07]  /*2ab0*/  IMAD R159, R111, R2, RZ ;  /* 0x000000026f9f7224 */ /* 0x000fce00078e02ff */
.L_x_1:
[----:B------:R-:W-:Y:S01]  /*2ac0*/  ISETP.GE.AND P2, PT, R111, UR5, PT ;  /* 0x000000056f007c0c */ /* 0x000fe2000bf46270 */
[----:B------:R-:W-:Y:S01]  /*2ad0*/  IMAD.MOV.U32 R2, RZ, RZ, R5 ;  /* 0x000000ffff027224 */ /* 0x000fe200078e0005 */
[----:B------:R-:W-:Y:S02]  /*2ae0*/  PRMT R150, RZ, 0x7610, R150 ;  /* 0x00007610ff967816 */ /* 0x000fe40000000096 */
[----:B------:R-:W-:Y:S01]  /*2af0*/  ISETP.GE.AND P1, PT, R105, UR5, PT ;  /* 0x0000000569007c0c */ /* 0x000fe2000bf26270 */
[----:B------:R-:W-:Y:S01]  /*2b00*/  IMAD.WIDE R8, R159, 0x2, R2 ;  /* 0x000000029f087825 */ /* 0x000fe200078e0202 */
[----:B------:R-:W-:Y:S02]  /*2b10*/  PRMT R146, RZ, 0x7610, R146 ;  /* 0x00007610ff927816 */ /* 0x000fe40000000092 */
[----:B------:R-:W-:Y:S01]  /*2b20*/  PRMT R154, RZ, 0x7610, R154 ;  /* 0x00007610ff9a7816 */ /* 0x000fe2000000009a */
[----:B------:R-:W-:-:S04]  /*2b30*/  IMAD.WIDE R10, R135, 0x2, R2 ;  /* 0x00000002870a7825 */ /* 0x000fc800078e0202 */
[----:B------:R0:W2:Y:S01]  /*2b40*/  @!P2 LDG.E.U16 R150, desc[UR6][R8.64] ;  /* 0x000000060896a981 */ /* 0x0000a2000c1e1500 */
[----:B------:R-:W-:Y:S01]  /*2b50*/  ISETP.GE.AND P2, PT, R109, UR5, PT ;  /* 0x000000056d007c0c */ /* 0x000fe2000bf46270 */
[----:B------:R-:W-:Y:S01]  /*2b60*/  IMAD.WIDE R4, R137, 0x2, R2 ;  /* 0x0000000289047825 */ /* 0x000fe200078e0202 */
[----:B------:R-:W-:Y:S02]  /*2b70*/  PRMT R142, RZ, 0x7610, R142 ;  /* 0x00007610ff8e7816 */ /* 0x000fe4000000008e */
[----:B------:R-:W-:Y:S02]  /*2b80*/  PRMT R136, RZ, 0x7610, R136 ;  /* 0x00007610ff887816 */ /* 0x000fe40000000088 */
[----:B------:R-:W3:Y:S01]  /*2b90*/  @!P1 LDG.E.U16 R154, desc[UR6][R4.64] ;  /* 0x00000006049a9981 */ /* 0x000ee2000c1e1500 */
[----:B------:R-:W-:-:S06]  /*2ba0*/  ISETP.GE.AND P1, PT, R112, UR5, PT ;  /* 0x0000000570007c0c */ /* 0x000fcc000bf26270 */
[----:B------:R1:W4:Y:S01]  /*2bb0*/  @!P2 LDG.E.U16 R146, desc[UR6][R10.64] ;  /* 0x000000060a92a981 */ /* 0x000322000c1e1500 */
[----:B------:R-:W-:Y:S01]  /*2bc0*/  ISETP.GE.AND P2, PT, R114, UR5, PT ;  /* 0x0000000572007c0c */ /* 0x000fe2000bf46270 */
[----:B0-----:R-:W-:-:S12]  /*2bd0*/  IMAD.WIDE R8, R153, 0x2, R2 ;  /* 0x0000000299087825 */ /* 0x001fd800078e0202 */
[----:B------:R-:W5:Y:S01]  /*2be0*/  @!P2 LDG.E.U16 R142, desc[UR6][R8.64] ;  /* 0x00000006088ea981 */ /* 0x000f62000c1e1500 */
[----:B------:R-:W-:Y:S01]  /*2bf0*/  ISETP.GE.AND P2, PT, R107, UR5, PT ;  /* 0x000000056b007c0c */ /* 0x000fe2000bf46270 */
[----:B-1----:R-:W-:-:S12]  /*2c00*/  IMAD.WIDE R10, R133, 0x2, R2 ;  /* 0x00000002850a7825 */ /* 0x002fd800078e0202 */
[----:B------:R-:W2:Y:S01]  /*2c10*/  @!P2 LDG.E.U16 R136, desc[UR6][R10.64] ;  /* 0x000000060a88a981 */ /* 0x000ea2000c1e1500 */
[----:B------:R-:W-:Y:S01]  /*2c20*/  PRMT R148, RZ, 0x7610, R148 ;  /* 0x00007610ff947816 */ /* 0x000fe20000000094 */
[----:B------:R-:W-:-:S05]  /*2c30*/  IMAD.WIDE R6, R157, 0x2, R2 ;  /* 0x000000029d067825 */ /* 0x000fca00078e0202 */
[----:B------:R0:W5:Y:S01]  /*2c40*/  @!P1 LDG.E.U16 R148, desc[UR6][R6.64] ;  /* 0x0000000606949981 */ /* 0x000162000c1e1500 */
[----:B------:R-:W-:Y:S01]  /*2c50*/  ISETP.GE.AND P1, PT, R113, UR5, PT ;  /* 0x0000000571007c0c */ /* 0x000fe2000bf26270 */
[----:B------:R-:W-:Y:S01]  /*2c60*/  IMAD.WIDE R4, R155, 0x2, R2 ;  /* 0x000000029b047825 */ /* 0x000fe200078e0202 */
[----:B------:R-:W-:Y:S02]  /*2c70*/  PRMT R144, RZ, 0x7610, R144 ;  /* 0x00007610ff907816 */ /* 0x000fe40000000090 */
[----:B------:R-:W-:-:S09]  /*2c80*/  PRMT R138, RZ, 0x7610, R138 ;  /* 0x00007610ff8a7816 */ /* 0x000fd2000000008a */
[----:B------:R1:W5:Y:S01]  /*2c90*/  @!P1 LDG.E.U16 R144, desc[UR6][R4.64] ;  /* 0x0000000604909981 */ /* 0x000362000c1e1500 */
[----:B------:R-:W-:Y:S01]  /*2ca0*/  ISETP.GE.AND P1, PT, R115, UR5, PT ;  /* 0x0000000573007c0c */ /* 0x000fe2000bf26270 */
[----:B0-----:R-:W-:Y:S01]  /*2cb0*/  IMAD.WIDE R6, R151, 0x2, R2 ;  /* 0x0000000297067825 */ /* 0x001fe200078e0202 */
[----:B------:R-:W-:-:S11]  /*2cc0*/  PRMT R134, RZ, 0x7610, R134 ;  /* 0x00007610ff867816 */ /* 0x000fd60000000086 */
[----:B------:R0:W5:Y:S01]  /*2cd0*/  @!P1 LDG.E.U16 R138, desc[UR6][R6.64] ;  /* 0x00000006068a9981 */ /* 0x000162000c1e1500 */
[----:B------:R-:W-:Y:S01]  /*2ce0*/  ISETP.GE.AND P1, PT, R116, UR5, PT ;  /* 0x0000000574007c0c */ /* 0x000fe2000bf26270 */
[----:B-1----:R-:W-:Y:S01]  /*2cf0*/  IMAD.WIDE R4, R149, 0x2, R2 ;  /* 0x0000000295047825 */ /* 0x002fe200078e0202 */
[----:B------:R-:W-:-:S11]  /*2d00*/  PRMT R26, RZ, 0x7610, R26 ;  /* 0x00007610ff1a7816 */ /* 0x000fd6000000001a */
[----:B------:R1:W5:Y:S01]  /*2d10*/  @!P1 LDG.E.U16 R134, desc[UR6][R4.64] ;  /* 0x0000000604869981 */ /* 0x000362000c1e1500 */
[----:B------:R-:W-:Y:S01]  /*2d20*/  ISETP.GE.AND P1, PT, R118, UR5, PT ;  /* 0x0000000576007c0c */ /* 0x000fe2000bf26270 */
[----:B0-----:R-:W-:Y:S01]  /*2d30*/  IMAD.WIDE R6, R145, 0x2, R2 ;  /* 0x0000000291067825 */ /* 0x001fe200078e0202 */
[----:B------:R-:W-:Y:S02]  /*2d40*/  ISETP.GE.AND P2, PT, R117, UR5, PT ;  /* 0x0000000575007c0c */ /* 0x000fe4000bf46270 */
[----:B------:R-:W-:-:S09]  /*2d50*/  PRMT R132, RZ, 0x7610, R132 ;  /* 0x00007610ff847816 */ /* 0x000fd20000000084 */
[----:B------:R0:W5:Y:S01]  /*2d60*/  @!P1 LDG.E.U16 R26, desc[UR6][R6.64] ;  /* 0x00000006061a9981 */ /* 0x000162000c1e1500 */
[----:B------:R-:W-:Y:S01]  /*2d70*/  ISETP.GE.AND P1, PT, R119, UR5, PT ;  /* 0x0000000577007c0c */ /* 0x000fe2000bf26270 */
[----:B------:R-:W-:Y:S01]  /*2d80*/  IMAD.WIDE R8, R147, 0x2, R2 ;  /* 0x0000000293087825 */ /* 0x000fe200078e0202 */
[----:B------:R-:W-:-:S03]  /*2d90*/  PRMT R22, RZ, 0x7610, R22 ;  /* 0x00007610ff167816 */ /* 0x000fc60000000016 */
[----:B-1----:R-:W-:Y:S01]  /*2da0*/  IMAD.WIDE R4, R143, 0x2, R2 ;  /* 0x000000028f047825 */ /* 0x002fe200078e0202 */
[----:B------:R1:W5:Y:S01]  /*2db0*/  @!P2 LDG.E.U16 R132, desc[UR6][R8.64] ;  /* 0x000000060884a981 */ /* 0x000362000c1e1500 */
[----:B------:R-:W-:-:S06]  /*2dc0*/  ISETP.GE.AND P2, PT, R108, UR5, PT ;  /* 0x000000056c007c0c */ /* 0x000fcc000bf46270 */
[----:B------:R1:W5:Y:S01]  /*2dd0*/  @!P1 LDG.E.U16 R22, desc[UR6][R4.64] ;  /* 0x0000000604169981 */ /* 0x000362000c1e1500 */
[----:B------:R-:W-:Y:S01]  /*2de0*/  ISETP.GE.AND P1, PT, R120, UR5, PT ;  /* 0x0000000578007c0c */ /* 0x000fe2000bf26270 */
[----:B------:R-:W-:Y:S01]  /*2df0*/  IMAD.WIDE R10, R129, 0x2, R2 ;  /* 0x00000002810a7825 */ /* 0x000fe200078e0202 */
[----:B------:R-:W-:Y:S02]  /*2e00*/  PRMT R24, RZ, 0x7610, R24 ;  /* 0x00007610ff187816 */ /* 0x000fe40000000018 */
[----:B------:R-:W-:Y:S01]  /*2e10*/  PRMT R14, RZ, 0x7610, R14 ;  /* 0x00007610ff0e7816 */ /* 0x000fe2000000000e */
[----:B0-----:R-:W-:-:S03]  /*2e20*/  IMAD.WIDE R6, R141, 0x2, R2 ;  /* 0x000000028d067825 */ /* 0x001fc600078e0202 */
[----:B------:R-:W5:Y:S01]  /*2e30*/  @!P2 LDG.E.U16 R24, desc[UR6][R10.64] ;  /* 0x000000060a18a981 */ /* 0x000f62000c1e1500 */
[----:B------:R-:W-:-:S04]  /*2e40*/  ISETP.GE.AND P2, PT, R121, UR5, PT ;  /* 0x0000000579007c0c */ /* 0x000fc8000bf46270 */
[----:B------:R-:W5:Y:S01]  /*2e50*/  @!P1 LDG.E.U16 R14, desc[UR6][R6.64] ;  /* 0x00000006060e9981 */ /* 0x000f62000c1e1500 */
[----:B------:R-:W-:Y:S01]  /*2e60*/  ISETP.GE.AND P1, PT, R110, UR5, PT ;  /* 0x000000056e007c0c */ /* 0x000fe2000bf26270 */
[----:B-1----:R-:W-:Y:S01]  /*2e70*/  IMAD.WIDE R8, R139, 0x2, R2 ;  /* 0x000000028b087825 */ /* 0x002fe200078e0202 */
[----:B------:R-:W-:Y:S02]  /*2e80*/  PRMT R16, RZ, 0x7610, R16 ;  /* 0x00007610ff107816 */ /* 0x000fe40000000010 */
[----:B------:R-:W-:Y:S01]  /*2e90*/  PRMT R18, RZ, 0x7610, R18 ;  /* 0x00007610ff127816 */ /* 0x000fe20000000012 */
[----:B------:R-:W-:-:S03]  /*2ea0*/  IMAD.WIDE R4, R127, 0x2, R2 ;  /* 0x000000027f047825 */ /* 0x000fc600078e0202 */
[----:B------:R0:W5:Y:S05]  /*2eb0*/  @!P2 LDG.E.U16 R16, desc[UR6][R8.64] ;  /* 0x000000060810a981 */ /* 0x00016a000c1e1500 */
[----:B------:R-:W5:Y:S01]  /*2ec0*/  @!P1 LDG.E.U16 R18, desc[UR6][R4.64] ;  /* 0x0000000604129981 */ /* 0x000f62000c1e1500 */
[----:B------:R-:W-:Y:S01]  /*2ed0*/  BAR.SYNC.DEFER_BLOCKING 0x0 ;  /* 0x0000000000007b1d */ /* 0x000fe20000010000 */
[----:B------:R-:W-:Y:S01]  /*2ee0*/  ISETP.GE.AND P2, PT, R100, UR5, PT ;  /* 0x0000000564007c0c */ /* 0x000fe2000bf46270 */
[C---:B------:R-:W-:Y:S01]  /*2ef0*/  IMAD.WIDE R42, R123.reuse, 0x2, R38 ;  /* 0x000000027b2a7825 */ /* 0x040fe200078e0226 */
[----:B------:R-:W-:Y:S02]  /*2f00*/  PRMT R15, RZ, 0x7610, R15 ;  /* 0x00007610ff0f7816 */ /* 0x000fe4000000000f */
[----:B------:R-:W-:Y:S01]  /*2f10*/  PRMT R17, RZ, 0x7610, R17 ;  /* 0x00007610ff117816 */ /* 0x000fe20000000011 */
[----:B------:R-:W-:Y:S01]  /*2f20*/  IMAD.WIDE R44, R123, 0x2, R36 ;  /* 0x000000027b2c7825 */ /* 0x000fe200078e0224 */
[----:B------:R-:W-:-:S02]  /*2f30*/  PRMT R20, RZ, 0x7610, R20 ;  /* 0x00007610ff147816 */ /* 0x000fc40000000014 */
[----:B------:R-:W-:Y:S01]  /*2f40*/  PRMT R140, RZ, 0x7610, R140 ;  /* 0x00007610ff8c7816 */ /* 0x000fe2000000008c */
[C---:B0-----:R-:W-:Y:S01]  /*2f50*/  IMAD.WIDE R8, R123.reuse, 0x2, R40 ;  /* 0x000000027b087825 */ /* 0x041fe200078e0228 */
[----:B------:R-:W-:Y:S02]  /*2f60*/  PRMT R21, RZ, 0x7610, R21 ;  /* 0x00007610ff157816 */ /* 0x000fe40000000015 */
[----:B------:R-:W-:Y:S01]  /*2f70*/  PRMT R25, RZ, 0x7610, R25 ;  /* 0x00007610ff197816 */ /* 0x000fe20000000019 */
[----:B------:R-:W-:Y:S01]  /*2f80*/  IMAD.WIDE R6, R123, 0x2, R46 ;  /* 0x000000027b067825 */ /* 0x000fe200078e022e */
[----:B------:R0:W5:Y:S04]  /*2f90*/  @!P2 LDG.E.U16 R15, desc[UR6][R42.64] ;  /* 0x000000062a0fa981 */ /* 0x000168000c1e1500 */
[----:B------:R1:W5:Y:S01]  /*2fa0*/  @!P2 LDG.E.U16 R17, desc[UR6][R44.64] ;  /* 0x000000062c11a981 */ /* 0x000362000c1e1500 */
[----:B------:R-:W-:-:S03]  /*2fb0*/  PRMT R152, RZ, 0x7610, R152 ;  /* 0x00007610ff987816 */ /* 0x000fc60000000098 */
[----:B------:R1:W5:Y:S01]  /*2fc0*/  @!P2 LDG.E.U16 R20, desc[UR6][R8.64] ;  /* 0x000000060814a981 */ /* 0x000362000c1e1500 */
[----:B0-----:R-:W-:Y:S01]  /*2fd0*/  MOV R43, R50 ;  /* 0x00000032002b7202 */ /* 0x001fe20000000f00 */
[----:B------:R-:W-:Y:S02]  /*2fe0*/  IMAD.MOV.U32 R42, RZ, RZ, R19 ;  /* 0x000000ffff2a7224 */ /* 0x000fe400078e0013 */
[----:B-1----:R-:W-:Y:S02]  /*2ff0*/  IMAD.MOV.U32 R44, RZ, RZ, R12 ;  /* 0x000000ffff2c7224 */ /* 0x002fe400078e000c */
[----:B------:R-:W-:Y:S02]  /*3000*/  IMAD.MOV.U32 R45, RZ, RZ, R13 ;  /* 0x000000ffff2d7224 */ /* 0x000fe400078e000d */
[----:B------:R-:W-:Y:S01]  /*3010*/  IMAD.MOV.U32 R50, RZ, RZ, R23 ;  /* 0x000000ffff327224 */ /* 0x000fe200078e0017 */
[----:B------:R-:W-:Y:S01]  /*3020*/  PRMT R19, RZ, 0x7610, R19 ;  /* 0x00007610ff137816 */ /* 0x000fe20000000013 */
[----:B------:R-:W-:-:S04]  /*3030*/  IMAD.WIDE R10, R123, 0x2, R44 ;  /* 0x000000027b0a7825 */ /* 0x000fc800078e022c */
[C---:B------:R-:W-:Y:S01]  /*3040*/  IMAD.WIDE R12, R123.reuse, 0x2, R42 ;  /* 0x000000027b0c7825 */ /* 0x040fe200078e022a */
[----:B------:R0:W5:Y:S03]  /*3050*/  @!P2 LDG.E.U16 R140, desc[UR6][R10.64] ;  /* 0x000000060a8ca981 */ /* 0x000166000c1e1500 */
[C---:B------:R-:W-:Y:S01]  /*3060*/  IMAD.WIDE R4, R123.reuse, 0x2, R50 ;  /* 0x000000027b047825 */ /* 0x040fe200078e0232 */
[----:B------:R1:W5:Y:S01]  /*3070*/  @!P2 LDG.E.U16 R21, desc[UR6][R12.64] ;  /* 0x000000060c15a981 */ /* 0x000362000c1e1500 */
[----:B------:R-:W-:Y:S02]  /*3080*/  PRMT R23, RZ, 0x7610, R23 ;  /* 0x00007610ff177816 */ /* 0x000fe40000000017 */
[----:B------:R-:W-:Y:S01]  /*3090*/  IMAD.WIDE R8, R123, 0x2, R48 ;  /* 0x000000027b087825 */ /* 0x000fe200078e0230 */
[----:B------:R1:W5:Y:S01]  /*30a0*/  @!P2 LDG.E.U16 R19, desc[UR6][R6.64] ;  /* 0x000000060613a981 */ /* 0x000362000c1e1500 */
[----:B------:R-:W-:-:S02]  /*30b0*/  PRMT R27, RZ, 0x7610, R27 ;  /* 0x00007610ff1b7816 */ /* 0x000fc4000000001b */
[----:B0-----:R-:W-:Y:S01]  /*30c0*/  IMAD.WIDE R10, R123, 0x2, R52 ;  /* 0x000000027b0a7825 */ /* 0x001fe200078e0234 */
[----:B------:R0:W5:Y:S01]  /*30d0*/  @!P2 LDG.E.U16 R25, desc[UR6][R4.64] ;  /* 0x000000060419a981 */ /* 0x000162000c1e1500 */
[----:B-1----:R-:W-:-:S03]  /*30e0*/  PRMT R13, RZ, 0x7610, R13 ;  /* 0x00007610ff0d7816 */ /* 0x002fc6000000000d */
[----:B------:R1:W5:Y:S01]  /*30f0*/  @!P2 LDG.E.U16 R23, desc[UR6][R8.64] ;  /* 0x000000060817a981 */ /* 0x000362000c1e1500 */
[C---:B------:R-:W-:Y:S01]  /*3100*/  IMAD.WIDE R6, R123.reuse, 0x2, R54 ;  /* 0x000000027b067825 */ /* 0x040fe200078e0236 */
[----:B------:R-:W-:Y:S02]  /*3110*/  PRMT R163, RZ, 0x7610, R163 ;  /* 0x00007610ffa37816 */ /* 0x000fe400000000a3 */
[----:B------:R1:W5:Y:S01]  /*3120*/  @!P2 LDG.E.U16 R152, desc[UR6][R10.64] ;  /* 0x000000060a98a981 */ /* 0x000362000c1e1500 */
[----:B0-----:R-:W-:-:S03]  /*3130*/  IMAD.WIDE R4, R123, 0x2, R56 ;  /* 0x000000027b047825 */ /* 0x001fc600078e0238 */
[----:B------:R0:W5:Y:S01]  /*3140*/  @!P2 LDG.E.U16 R13, desc[UR6][R6.64] ;  /* 0x00000006060da981 */ /* 0x000162000c1e1500 */
[----:B-1----:R-:W-:-:S03]  /*3150*/  IMAD.WIDE R8, R123, 0x2, R58 ;  /* 0x000000027b087825 */ /* 0x002fc600078e023a */
[----:B------:R1:W5:Y:S01]  /*3160*/  @!P2 LDG.E.U16 R27, desc[UR6][R4.64] ;  /* 0x00000006041ba981 */ /* 0x000362000c1e1500 */
[----:B------:R-:W-:Y:S02]  /*3170*/  PRMT R10, RZ, 0x7610, R10 ;  /* 0x00007610ff0a7816 */ /* 0x000fe4000000000a */
[----:B------:R-:W-:Y:S01]  /*3180*/  PRMT R11, RZ, 0x7610, R11 ;  /* 0x00007610ff0b7816 */ /* 0x000fe2000000000b */
[----:B------:R1:W5:Y:S01]  /*3190*/  @!P2 LDG.E.U16 R163, desc[UR6][R8.64] ;  /* 0x0000000608a3a981 */ /* 0x000362000c1e1500 */
[----:B0-----:R-:W-:Y:S01]  /*31a0*/  IMAD.WIDE R6, R123, 0x2, R60 ;  /* 0x000000027b067825 */ /* 0x001fe200078e023c */
[----:B------:R-:W-:-:S03]  /*31b0*/  PRMT R165, RZ, 0x7610, R165 ;  /* 0x00007610ffa57816 */ /* 0x000fc600000000a5 */
[C---:B-1----:R-:W-:Y:S01]  /*31c0*/  IMAD.WIDE R4, R123.reuse, 0x2, R62 ;  /* 0x000000027b047825 */ /* 0x042fe200078e023e */
[----:B------:R0:W5:Y:S01]  /*31d0*/  @!P2 LDG.E.U16 R10, desc[UR6][R6.64] ;  /* 0x00000006060aa981 */ /* 0x000162000c1e1500 */
[----:B------:R-:W-:Y:S02]  /*31e0*/  PRMT R167, RZ, 0x7610, R167 ;  /* 0x00007610ffa77816 */ /* 0x000fe400000000a7 */
[----:B------:R-:W-:Y:S01]  /*31f0*/  PRMT R12, RZ, 0x7610, R12 ;  /* 0x00007610ff0c7816 */ /* 0x000fe2000000000c */
[C---:B------:R-:W-:Y:S01]  /*3200*/  IMAD.WIDE R8, R123.reuse, 0x2, R64 ;  /* 0x000000027b087825 */ /* 0x040fe200078e0240 */
[----:B------:R1:W5:Y:S01]  /*3210*/  @!P2 LDG.E.U16 R11, desc[UR6][R4.64] ;  /* 0x00000006040ba981 */ /* 0x000362000c1e1500 */
[----:B------:R-:W-:Y:S02]  /*3220*/  PRMT R169, RZ, 0x7610, R169 ;  /* 0x00007610ffa97816 */ /* 0x000fe400000000a9 */
[----:B------:R-:W-:Y:S01]  /*3230*/  PRMT R171, RZ, 0x7610, R171 ;  /* 0x00007610ffab7816 */ /* 0x000fe200000000ab */
[----:B------:R1:W5:Y:S01]  /*3240*/  @!P2 LDG.E.U16 R165, desc[UR6][R8.64] ;  /* 0x0000000608a5a981 */ /* 0x000362000c1e1500 */
[----:B0-----:R-:W-:-:S04]  /*3250*/  IMAD.WIDE R6, R123, 0x2, R66 ;  /* 0x000000027b067825 */ /* 0x001fc800078e0242 */
[C---:B-1----:R-:W-:Y:S01]  /*3260*/  IMAD.WIDE R4, R123.reuse, 0x2, R68 ;  /* 0x000000027b047825 */ /* 0x042fe200078e0244 */
[----:B------:R0:W5:Y:S01]  /*3270*/  @!P2 LDG.E.U16 R167, desc[UR6][R6.64] ;  /* 0x0000000606a7a981 */ /* 0x000162000c1e1500 */
[----:B------:R-:W-:Y:S02]  /*3280*/  PRMT R173, RZ, 0x7610, R173 ;  /* 0x00007610ffad7816 */ /* 0x000fe400000000ad */
        /* <DEDUP_REMOVED lines=9> */
[----:B------:R-:W-:Y:S01]  /*3320*/  IMAD.WIDE R8, R123, 0x2, R76 ;  /* 0x000000027b087825 */ /* 0x000fe200078e024c */
[----:B------:R1:W5:Y:S01]  /*3330*/  @!P2 LDG.E.U16 R173, desc[UR6][R4.64] ;  /* 0x0000000604ada981 */ /* 0x000362000c1e1500 */
[----:B------:R-:W-:-:S03]  /*3340*/  PRMT R179, RZ, 0x7610, R179 ;  /* 0x00007610ffb37816 */ /* 0x000fc600000000b3 */
        /* <DEDUP_REMOVED lines=11> */
[----:B-1----:R-:W-:-:S04]  /*3400*/  IMAD.WIDE R4, R123, 0x2, R86 ;  /* 0x000000027b047825 */ /* 0x002fc800078e0256 */
[C---:B------:R-:W-:Y:S01]  /*3410*/  IMAD.WIDE R8, R123.reuse, 0x2, R88 ;  /* 0x000000027b087825 */ /* 0x040fe200078e0258 */
[----:B------:R0:W5:Y:S01]  /*3420*/  @!P2 LDG.E.U16 R181, desc[UR6][R4.64] ;  /* 0x0000000604b5a981 */ /* 0x000162000c1e1500 */
[----:B------:R-:W-:Y:S02]  /*3430*/  PRMT R187, RZ, 0x7610, R187 ;  /* 0x00007610ffbb7816 */ /* 0x000fe400000000bb */
[----:B------:R-:W-:Y:S01]  /*3440*/  PRMT R189, RZ, 0x7610, R189 ;  /* 0x00007610ffbd7816 */ /* 0x000fe200000000bd */
[----:B------:R1:W5:Y:S04]  /*3450*/  @!P2 LDG.E.U16 R183, desc[UR6][R8.64] ;  /* 0x0000000608b7a981 */ /* 0x000368000c1e1500 */
[----:B----4-:R4:W-:Y:S01]  /*3460*/  STS.U16 [R101+UR4+0x4600], R146 ;  /* 0x0046009265007988 */ /* 0x0109e20008000404 */
[----:B0-----:R-:W-:Y:S01]  /*3470*/  IMAD.WIDE R4, R123, 0x2, R94 ;  /* 0x000000027b047825 */ /* 0x001fe200078e025e */
[----:B----4-:R-:W-:-:S06]  /*3480*/  PRMT R146, RZ, 0x7610, R146 ;  /* 0x00007610ff927816 */ /* 0x010fcc0000000092 */
[----:B------:R0:W4:Y:S01]  /*3490*/  @!P2 LDG.E.U16 R146, desc[UR6][R6.64] ;  /* 0x000000060692a981 */ /* 0x000122000c1e1500 */
[----:B-1----:R-:W-:Y:S01]  /*34a0*/  IMAD.WIDE R8, R123, 0x2, R92 ;  /* 0x000000027b087825 */ /* 0x002fe200078e025c */
[----:B------:R-:W-:-:S04]  /*34b0*/  PRMT R191, RZ, 0x7610, R191 ;  /* 0x00007610ffbf7816 */ /* 0x000fc800000000bf */
[----:B------:R-:W4:Y:S01]  /*34c0*/  @!P2 LDG.E.U16 R187, desc[UR6][R8.64] ;  /* 0x0000000608bba981 */ /* 0x000f22000c1e1500 */
[----:B0-----:R-:W-:-:S03]  /*34d0*/  IMAD.WIDE R6, R123, 0x2, R90 ;  /* 0x000000027b067825 */ /* 0x001fc600078e025a */
[----:B--2---:R0:W-:Y:S04]  /*34e0*/  STS.U16 [R101+UR4+0x4e00], R136 ;  /* 0x004e008865007988 */ /* 0x0041e80008000404 */
[----:B------:R1:W2:Y:S01]  /*34f0*/  @!P2 LDG.E.U16 R185, desc[UR6][R6.64] ;  /* 0x0000000606b9a981 */ /* 0x0002a2000c1e1500 */
[----:B0-----:R-:W-:Y:S01]  /*3500*/  PRMT R136, RZ, 0x7610, R136 ;  /* 0x00007610ff887816 */ /* 0x001fe20000000088 */
[----:B-1----:R-:W-:-:S05]  /*3510*/  IMAD.WIDE R6, R123, 0x2, R96 ;  /* 0x000000027b067825 */ /* 0x002fca00078e0260 */
[----:B------:R0:W2:Y:S04]  /*3520*/  @!P2 LDG.E.U16 R136, desc[UR6][R4.64] ;  /* 0x000000060488a981 */ /* 0x0000a8000c1e1500 */
[----:B------:R-:W2:Y:S01]  /*3530*/  @!P2 LDG.E.U16 R189, desc[UR6][R6.64] ;  /* 0x0000000606bda981 */ /* 0x000ea2000c1e1500 */
[----:B0-----:R-:W-:-:S05]  /*3540*/  IMAD.WIDE R4, R123, 0x2, R160 ;  /* 0x000000027b047825 */ /* 0x001fca00078e02a0 */
[----:B------:R-:W2:Y:S04]  /*3550*/  @!P2 LDG.E.U16 R191, desc[UR6][R4.64] ;  /* 0x0000000604bfa981 */ /* 0x000ea8000c1e1500 */
[----:B---3--:R-:W-:Y:S04]  /*3560*/  STS.U16 [R101+UR4+0x4000], R154 ;  /* 0x0040009a65007988 */ /* 0x008fe80008000404 */
[----:B------:R-:W-:Y:S04]  /*3570*/  STS.U16 [R101+UR4+0x4200], R150 ;  /* 0x0042009665007988 */ /* 0x000fe80008000404 */
[----:B-----5:R-:W-:Y:S04]  /*3580*/  STS.U16 [R101+UR4+0x4400], R148 ;  /* 0x0044009465007988 */ /* 0x020fe80008000404 */
[----:B------:R-:W-:Y:S04]  /*3590*/  STS.U16 [R101+UR4+0x4800], R144 ;  /* 0x0048009065007988 */ /* 0x000fe80008000404 */
        /* <DEDUP_REMOVED lines=10> */
[----:B------:R-:W-:Y:S04]  /*3640*/  STS.U16 [R99+UR4], R20 ;  /* 0x0000001463007988 */ /* 0x000fe80008000404 */
[----:B------:R-:W-:Y:S04]  /*3650*/  STS.U16 [R99+UR4+0x800], R140 ;  /* 0x0008008c63007988 */ /* 0x000fe80008000404 */
[----:B------:R-:W-:Y:S04]  /*3660*/  STS.U16 [R99+UR4+0x1000], R152 ;  /* 0x0010009863007988 */ /* 0x000fe80008000404 */
[----:B------:R-:W-:Y:S04]  /*3670*/  STS.U16 [R99+UR4+0x1800], R10 ;  /* 0x0018000a63007988 */ /* 0x000fe80008000404 */
[----:B------:R-:W-:Y:S04]  /*3680*/  STS.U16 [R99+UR4+0x2000], R12 ;  /* 0x0020000c63007988 */ /* 0x000fe80008000404 */
[----:B------:R-:W-:Y:S04]  /*3690*/  STS.U16 [R99+UR4+0x2800], R156 ;  /* 0x0028009c63007988 */ /* 0x000fe80008000404 */
[----:B----4-:R-:W-:Y:S04]  /*36a0*/  STS.U16 [R99+UR4+0x3000], R146 ;  /* 0x0030009263007988 */ /* 0x010fe80008000404 */
[----:B--2---:R-:W-:Y:S04]  /*36b0*/  STS.U16 [R99+UR4+0x3800], R136 ;  /* 0x0038008863007988 */ /* 0x004fe80008000404 */
        /* <DEDUP_REMOVED lines=23> */
[----:B------:R-:W-:Y:S01]  /*3830*/  STS.U16 [R128+UR4+0x3e00], R191 ;  /* 0x003e00bf80007988 */ /* 0x000fe20008000404 */
[----:B------:R-:W-:Y:S06]  /*3840*/  BAR.SYNC.DEFER_BLOCKING 0x0 ;  /* 0x0000000000007b1d */ /* 0x000fec0000010000 */
[----:B------:R-:W-:Y:S04]  /*3850*/  LDSM.16.MT88.4 R4, [R0+0x4000] ;  /* 0x004000000004783b */ /* 0x000fe80000004200 */
[----:B------:R-:W0:Y:S04]  /*3860*/  LDSM.16.M88.4 R24, [R98+UR4] ;  /* 0x000000046218783b */ /* 0x000e280008000200 */
[----:B------:R-:W1:Y:S04]  /*3870*/  LDSM.16.M88.4 R8, [R98+UR4+0x2000] ;  /* 0x002000046208783b */ /* 0x000e680008000200 */
[----:B------:R-:W2:Y:S04]  /*3880*/  LDSM.16.MT88.4 R16, [R0+0x4400] ;  /* 0x004400000010783b */ /* 0x000ea80000004200 */
[----:B------:R-:W-:Y:S04]  /*3890*/  LDSM.16.MT88.4 R20, [R0+0x4800] ;  /* 0x004800000014783b */ /* 0x000fe80000004200 */
[----:B------:R-:W3:Y:S01]  /*38a0*/  LDSM.16.M88.4 R12, [R130+UR4] ;  /* 0x00000004820c783b */ /* 0x000ee20008000200 */
[C---:B0-----:R-:W-:Y:S06]  /*38b0*/  HMMA.16816.F32.BF16 R28, R4.reuse, R24, R28 ;  /* 0x00000018041c723c */ /* 0x041fec000004181c */
[----:B-1----:R-:W-:Y:S01]  /*38c0*/  HMMA.16816.F32.BF16 R32, R4, R8, R32 ;  /* 0x000000080420723c */ /* 0x002fe20000041820 */
[----:B------:R-:W0:-:S15]  /*38d0*/  LDSM.16.M88.4 R4, [R130+UR4+0x2000] ;  /* 0x002000048204783b */ /* 0x000e1e0008000200 */
[----:B------:R-:W-:-:S02]  /*38e0*/  NOP ;  /* 0x0000000000007918 */ /* 0x000fc40000000000 */
[C---:B--2---:R-:W-:Y:S01]  /*38f0*/  HMMA.16816.F32.BF16 R28, R16.reuse, R26, R28 ;  /* 0x0000001a101c723c */ /* 0x044fe2000004181c */
[----:B------:R-:W1:Y:S05]  /*3900*/  LDSM.16.MT88.4 R24, [R0+0x4c00] ;  /* 0x004c00000018783b */ /* 0x000e6a0000004200 */
[----:B------:R-:W-:Y:S01]  /*3910*/  HMMA.16816.F32.BF16 R32, R16, R10, R32 ;  /* 0x0000000a1020723c */ /* 0x000fe20000041820 */
[----:B------:R-:W-:Y:S04]  /*3920*/  LDSM.16.M88.4 R16, [R98+UR4+0x80] ;  /* 0x000080046210783b */ /* 0x000fe80008000200 */
[----:B------:R-:W-:-:S13]  /*3930*/  LDSM.16.M88.4 R8, [R98+UR4+0x2080] ;  /* 0x002080046208783b */ /* 0x000fda0008000200 */
[C---:B---3--:R-:W-:Y:S06]  /*3940*/  HMMA.16816.F32.BF16 R28, R20.reuse, R12, R28 ;  /* 0x0000000c141c723c */ /* 0x048fec000004181c */
[----:B0-----:R-:W-:Y:S01]  /*3950*/  HMMA.16816.F32.BF16 R32, R20, R4, R32 ;  /* 0x000000041420723c */ /* 0x001fe20000041820 */
[----:B------:R-:W0:-:S15]  /*3960*/  LDSM.16.MT88.4 R20, [R0+0x5000] ;  /* 0x005000000014783b */ /* 0x000e1e0000004200 */
[----:B------:R-:W-:-:S02]  /*3970*/  NOP ;  /* 0x0000000000007918 */ /* 0x000fc40000000000 */
[C---:B-1----:R-:W-:Y:S01]  /*3980*/  HMMA.16816.F32.BF16 R28, R24.reuse, R14, R28 ;  /* 0x0000000e181c723c */ /* 0x042fe2000004181c */
[----:B------:R-:W-:Y:S05]  /*3990*/  LDSM.16.M88.4 R12, [R130+UR4+0x80] ;  /* 0x00008004820c783b */ /* 0x000fea0008000200 */
[----:B------:R-:W-:Y:S01]  /*39a0*/  HMMA.16816.F32.BF16 R32, R24, R6, R32 ;  /* 0x000000061820723c */ /* 0x000fe20000041820 */
[----:B------:R-:W1:Y:S04]  /*39b0*/  LDSM.16.MT88.4 R4, [R0+0x5400] ;  /* 0x005400000004783b */ /* 0x000e680000004200 */
[----:B------:R-:W-:-:S13]  /*39c0*/  LDSM.16.M88.4 R24, [R130+UR4+0x2080] ;  /* 0x002080048218783b */ /* 0x000fda0008000200 */
[C---:B0-----:R-:W-:Y:S06]  /*39d0*/  HMMA.16816.F32.BF16 R28, R20.reuse, R16, R28 ;  /* 0x00000010141c723c */ /* 0x041fec000004181c */
[----:B------:R-:W-:Y:S01]  /*39e0*/  HMMA.16816.F32.BF16 R32, R20, R8, R32 ;  /* 0x000000081420723c */ /* 0x000fe20000041820 */
[----:B------:R-:W0:-:S15]  /*39f0*/  LDSM.16.MT88.4 R20, [R0+0x5800] ;  /* 0x005800000014783b */ /* 0x000e1e0000004200 */
[----:B------:R-:W-:-:S02]  /*3a00*/  NOP ;  /* 0x0000000000007918 */ /* 0x000fc40000000000 */
[C---:B-1----:R-:W-:Y:S06]  /*3a10*/  HMMA.16816.F32.BF16 R28, R4.reuse, R18, R28 ;  /* 0x00000012041c723c */ /* 0x042fec000004181c */
[----:B------:R-:W-:Y:S01]  /*3a20*/  HMMA.16816.F32.BF16 R4, R4, R10, R32 ;  /* 0x0000000a0404723c */ /* 0x000fe20000041820 */
[----:B------:R-:W1:Y:S01]  /*3a30*/  LDSM.16.MT88.4 R32, [R0+0x5c00] ;  /* 0x005c00000020783b */ /* 0x000e620000004200 */
[----:B------:R-:W-:-:S15]  /*3a40*/  VIADD R122, R122, 0xffffffff ;  /* 0xffffffff7a7a7836 */ /* 0x000fde0000000000 */
[----:B------:R-:W-:-:S01]  /*3a50*/  NOP ;  /* 0x0000000000007918 */ /* 0x000fc20000000000 */
[C---:B0-----:R-:W-:Y:S06]  /*3a60*/  HMMA.16816.F32.BF16 R28, R20.reuse, R12, R28 ;  /* 0x0000000c141c723c */ /* 0x041fec000004181c */
[----:B------:R-:W-:Y:S01]  /*3a70*/  HMMA.16816.F32.BF16 R4, R20, R24, R4 ;  /* 0x000000181404723c */ /* 0x000fe20000041804 */
[----:B------:R-:W-:Y:S01]  /*3a80*/  ISETP.NE.U32.AND P1, PT, R122, RZ, PT ;  /* 0x000000ff7a00720c */ /* 0x000fe20003f25070 */
[----:B------:R-:W-:Y:S01]  /*3a90*/  IMAD.WIDE R50, R125, 0x2, R50 ;  /* 0x000000027d327825 */ /* 0x000fe200078e0232 */
[----:B------:R-:W-:-:S03]  /*3aa0*/  UIADD3 UR5, UR5, -0x80, URZ ;  /* 0xffffff8005057890 */ /* 0x000fc6000fffe03f */
[----:B------:R-:W-:-:S04]  /*3ab0*/  IMAD.WIDE R42, R125, 0x2, R42 ;  /* 0x000000027d2a7825 */ /* 0x000fc800078e022a */
[----:B------:R-:W-:-:S04]  /*3ac0*/  IMAD.WIDE R44, R125, 0x2, R44 ;  /* 0x000000027d2c7825 */ /* 0x000fc800078e022c */
[----:B------:R-:W-:-:S04]  /*3ad0*/  IMAD.WIDE R2, R131, 0x2, R2 ;  /* 0x0000000283027825 */ /* 0x000fc800078e0202 */
[----:B-1----:R-:W-:Y:S01]  /*3ae0*/  HMMA.16816.F32.BF16 R28, R32, R14, R28 ;  /* 0x0000000e201c723c */ /* 0x002fe2000004181c */
[----:B------:R-:W-:Y:S02]  /*3af0*/  IMAD.MOV.U32 R23, RZ, RZ, R50 ;  /* 0x000000ffff177224 */ /* 0x000fe400078e0032 */
[----:B------:R-:W-:-:S03]  /*3b00*/  IMAD.WIDE R160, R125, 0x2, R160 ;  /* 0x000000027da07825 */ /* 0x000fc600078e02a0 */
[----:B------:R-:W-:Y:S01]  /*3b10*/  HMMA.16816.F32.BF16 R32, R32, R26, R4 ;  /* 0x0000001a2020723c */ /* 0x000fe20000041804 */
[----:B------:R-:W-:-:S04]  /*3b20*/  IMAD.WIDE R96, R125, 0x2, R96 ;  /* 0x000000027d607825 */ /* 0x000fc800078e0260 */
        /* <DEDUP_REMOVED lines=23> */
[----:B------:R-:W-:Y:S02]  /*3ca0*/  IMAD.MOV.U32 R19, RZ, RZ, R42 ;  /* 0x000000ffff137224 */ /* 0x000fe400078e002a */
[----:B------:R-:W-:Y:S02]  /*3cb0*/  IMAD.MOV.U32 R50, RZ, RZ, R43 ;  /* 0x000000ffff327224 */ /* 0x000fe400078e002b */
[----:B------:R-:W-:-:S04]  /*3cc0*/  IMAD.WIDE R46, R125, 0x2, R46 ;  /* 0x000000027d2e7825 */ /* 0x000fc800078e022e */
[----:B------:R-:W-:-:S04]  /*3cd0*/  IMAD.WIDE R36, R125, 0x2, R36 ;  /* 0x000000027d247825 */ /* 0x000fc800078e0224 */
[----:B------:R-:W-:Y:S02]  /*3ce0*/  IMAD.MOV.U32 R12, RZ, RZ, R44 ;  /* 0x000000ffff0c7224 */ /* 0x000fe400078e002c */
[----:B------:R-:W-:Y:S02]  /*3cf0*/  IMAD.MOV.U32 R13, RZ, RZ, R45 ;  /* 0x000000ffff0d7224 */ /* 0x000fe400078e002d */
[----:B------:R-:W-:-:S04]  /*3d00*/  IMAD.WIDE R38, R125, 0x2, R38 ;  /* 0x000000027d267825 */ /* 0x000fc800078e0226 */
[----:B------:R-:W-:-:S04]  /*3d10*/  IMAD.WIDE R40, R125, 0x2, R40 ;  /* 0x000000027d287825 */ /* 0x000fc800078e0228 */
[----:B------:R-:W-:Y:S01]  /*3d20*/  IMAD.MOV.U32 R5, RZ, RZ, R2 ;  /* 0x000000ffff057224 */ /* 0x000fe200078e0002 */
[----:B------:R-:W-:Y:S06]  /*3d30*/  @P1 BRA `(.L_x_1) ;  /* 0xffffffec00601947 */ /* 0x000fec000383ffff */
[----:B------:R-:W-:Y:S02]  /*3d40*/  F2FP.BF16.F32.PACK_AB R31, R35, R31 ;  /* 0x0000001f231f723e */ /* 0x000fe400000010ff */
[----:B------:R-:W-:Y:S02]  /*3d50*/  F2FP.BF16.F32.PACK_AB R30, R34, R30 ;  /* 0x0000001e221e723e */ /* 0x000fe400000010ff */
[----:B------:R-:W-:Y:S02]  /*3d60*/  F2FP.BF16.F32.PACK_AB R29, R33, R29 ;  /* 0x0000001d211d723e */ /* 0x000fe400000010ff */
[----:B------:R-:W-:-:S07]  /*3d70*/  F2FP.BF16.F32.PACK_AB R28, R32, R28 ;  /* 0x0000001c201c723e */ /* 0x000fce00000010ff */
.L_x_0:
[----:B------:R-:W0:Y:S01]  /*3d80*/  S2R R7, SR_TID.X ;  /* 0x0000000000077919 */ /* 0x000e220000002100 */
[----:B------:R-:W1:Y:S01]  /*3d90*/  S2UR UR5, SR_CgaCtaId ;  /* 0x00000000000579c3 */ /* 0x000e620000008800 */
[----:B------:R-:W-:Y:S01]  /*3da0*/  LOP3.LUT R104, R104, 0x60, RZ, 0xc0, !PT ;  /* 0x0000006068687812 */ /* 0x000fe200078ec0ff */
[----:B------:R-:W-:-:S06]  /*3db0*/  UMOV UR4, 0x400 ;  /* 0x0000040000047882 */ /* 0x000fcc0000000000 */
[----:B------:R-:W-:Y:S01]  /*3dc0*/  BAR.SYNC.DEFER_BLOCKING 0x0 ;  /* 0x0000000000007b1d */ /* 0x000fe20000010000 */
[----:B------:R-:W-:Y:S01]  /*3dd0*/  SEL R0, RZ, 0x840, !P0 ;  /* 0x00000840ff007807 */ /* 0x000fe20004000000 */
[----:B------:R-:W-:Y:S01]  /*3de0*/  IMAD.IADD R109, R102, 0x1, R109 ;  /* 0x00000001666d7824 */ /* 0x000fe200078e026d */
[----:B------:R-:W-:Y:S01]  /*3df0*/  LOP3.LUT R104, R104, 0x300, R103, 0xf8, !PT ;  /* 0x0000030068687812 */ /* 0x000fe200078ef867 */
[C---:B------:R-:W-:Y:S01]  /*3e00*/  IMAD.IADD R107, R102.reuse, 0x1, R107 ;  /* 0x00000001666b7824 */ /* 0x040fe200078e026b */
[C-C-:B------:R-:W-:Y:S01]  /*3e10*/  LOP3.LUT R6, R102.reuse, 0x20, R105.reuse, 0xfe, !PT ;  /* 0x0000002066067812 */ /* 0x140fe200078efe69 */
[----:B------:R-:W-:Y:S01]  /*3e20*/  ULDC.64 UR8, c[0x0][0x220] ;  /* 0x0000880000087ab9 */ /* 0x000fe20000000a00 */
[----:B------:R-:W-:Y:S01]  /*3e30*/  ULDC.64 UR10, c[0x0][0x228] ;  /* 0x00008a00000a7ab9 */ /* 0x000fe20000000a00 */
[----:B------:R-:W-:Y:S02]  /*3e40*/  LOP3.LUT R9, R102, 0x28, R105, 0xfe, !PT ;  /* 0x0000002866097812 */ /* 0x000fe400078efe69 */
[----:B------:R-:W-:Y:S01]  /*3e50*/  ISETP.GE.AND P0, PT, R106, UR10, PT ;  /* 0x0000000a6a007c0c */ /* 0x000fe2000bf06270 */
[----:B-1----:R-:W-:-:S03]  /*3e60*/  ULEA UR4, UR5, UR4, 0x18 ;  /* 0x0000000405047291 */ /* 0x002fc6000f8ec03f */
[----:B------:R-:W-:Y:S01]  /*3e70*/  ULDC UR5, c[0x0][0x244] ;  /* 0x0000910000057ab9 */ /* 0x000fe20000000800 */
[C---:B0-----:R-:W-:Y:S01]  /*3e80*/  IMAD.SHL.U32 R2, R7.reuse, 0x80, RZ ;  /* 0x0000008007027824 */ /* 0x041fe200078e00ff */
[--C-:B------:R-:W-:Y:S01]  /*3e90*/  LOP3.LUT R3, R0, 0x1c, R7.reuse, 0xf8, !PT ;  /* 0x0000001c00037812 */ /* 0x100fe200078ef807 */
[----:B------:R-:W-:Y:S01]  /*3ea0*/  IMAD.SHL.U32 R5, R7, 0x4, RZ ;  /* 0x0000000407057824 */ /* 0x000fe200078e00ff */
[----:B------:R-:W-:Y:S02]  /*3eb0*/  SHF.R.U32.HI R0, RZ, 0x1, R7 ;  /* 0x00000001ff007819 */ /* 0x000fe40000011607 */
[----:B------:R-:W-:Y:S02]  /*3ec0*/  LOP3.LUT R2, R2, 0xc00, RZ, 0xc0, !PT ;  /* 0x00000c0002027812 */ /* 0x000fe400078ec0ff */
[----:B------:R-:W-:Y:S02]  /*3ed0*/  LOP3.LUT R3, R3, R104, RZ, 0x3c, !PT ;  /* 0x0000006803037212 */ /* 0x000fe400078e3cff */
[----:B------:R-:W-:-:S02]  /*3ee0*/  LOP3.LUT R5, R2, 0xfc, R5, 0xf8, !PT ;  /* 0x000000fc02057812 */ /* 0x000fc400078ef805 */
[----:B------:R-:W-:Y:S01]  /*3ef0*/  LOP3.LUT R2, R3, 0x20, RZ, 0x3c, !PT ;  /* 0x0000002003027812 */ /* 0x000fe200078e3cff */
[----:B------:R-:W-:Y:S01]  /*3f00*/  STS [R3+UR4], R28 ;  /* 0x0000001c03007988 */ /* 0x000fe20008000804 */
[----:B------:R-:W-:Y:S01]  /*3f10*/  LOP3.LUT R7, R5, 0x60, R0, 0x78, !PT ;  /* 0x0000006005077812 */ /* 0x000fe200078e7800 */
[----:B------:R-:W-:Y:S01]  /*3f20*/  IMAD R0, R106, UR5, RZ ;  /* 0x000000056a007c24 */ /* 0x000fe2000f8e02ff */
[----:B------:R-:W-:Y:S01]  /*3f30*/  ULDC UR5, c[0x0][0x248] ;  /* 0x0000920000057ab9 */ /* 0x000fe20000000800 */
[----:B------:R-:W-:Y:S01]  /*3f40*/  STS [R3+UR4+0x80], R29 ;  /* 0x0000801d03007988 */ /* 0x000fe20008000804 */
[----:B------:R-:W-:Y:S02]  /*3f50*/  IMAD R11, R6, UR5, RZ ;  /* 0x00000005060b7c24 */ /* 0x000fe4000f8e02ff */
[----:B------:R-:W-:Y:S01]  /*3f60*/  LEA R16, P1, R0, UR8, 0x1 ;  /* 0x0000000800107c11 */ /* 0x000fe2000f8208ff */
[----:B------:R-:W-:Y:S01]  /*3f70*/  STS [R2+UR4+0x400], R30 ;  /* 0x0004001e02007988 */ /* 0x000fe20008000804 */
[----:B------:R-:W-:-:S02]  /*3f80*/  IMAD R12, R9, UR5, RZ ;  /* 0x00000005090c7c24 */ /* 0x000fc4000f8e02ff */
[----:B------:R-:W-:Y:S01]  /*3f90*/  LEA.HI.X.SX32 R18, R0, UR9, 0x1, P1 ;  /* 0x0000000900127c11 */ /* 0x000fe200088f0eff */
[----:B------:R0:W-:Y:S01]  /*3fa0*/  STS [R2+UR4+0x480], R31 ;  /* 0x0004801f02007988 */ /* 0x0001e20008000804 */
[--C-:B------:R-:W-:Y:S01]  /*3fb0*/  LOP3.LUT R0, R102, 0x8, R105.reuse, 0xfe, !PT ;  /* 0x0000000866007812 */ /* 0x100fe200078efe69 */
[----:B------:R-:W-:Y:S01]  /*3fc0*/  IMAD R14, R107, UR5, RZ ;  /* 0x000000056b0e7c24 */ /* 0x000fe2000f8e02ff */
[----:B------:R-:W-:Y:S02]  /*3fd0*/  BAR.SYNC.DEFER_BLOCKING 0x0 ;  /* 0x0000000000007b1d */ /* 0x000fe40000010000 */
[C---:B------:R-:W-:Y:S01]  /*3fe0*/  ISETP.LT.AND P4, PT, R0.reuse, UR11, !P0 ;  /* 0x0000000b00007c0c */ /* 0x040fe2000c781270 */
[----:B------:R-:W-:Y:S01]  /*3ff0*/  IMAD R5, R0, UR5, RZ ;  /* 0x0000000500057c24 */ /* 0x000fe2000f8e02ff */
[C---:B------:R-:W-:Y:S02]  /*4000*/  LOP3.LUT R0, R102.reuse, 0x30, R105, 0xfe, !PT ;  /* 0x0000003066007812 */ /* 0x040fe400078efe69 */
[----:B0-----:R-:W-:-:S02]  /*4010*/  LOP3.LUT R2, R102, R105, RZ, 0xfc, !PT ;  /* 0x0000006966027212 */ /* 0x001fc400078efcff */
[C---:B------:R-:W-:Y:S01]  /*4020*/  LEA R4, P3, R5.reuse, R16, 0x1 ;  /* 0x0000001005047211 */ /* 0x040fe200078608ff */
[----:B------:R-:W-:Y:S01]  /*4030*/  IMAD R13, R0, UR5, RZ ;  /* 0x00000005000d7c24 */ /* 0x000fe2000f8e02ff */
[C---:B------:R-:W-:Y:S01]  /*4040*/  ISETP.LT.AND P1, PT, R2.reuse, UR11, !P0 ;  /* 0x0000000b02007c0c */ /* 0x040fe2000c721270 */
[----:B------:R-:W-:Y:S01]  /*4050*/  IMAD R3, R2, UR5, RZ ;  /* 0x0000000502037c24 */ /* 0x000fe2000f8e02ff */
[----:B------:R-:W-:Y:S02]  /*4060*/  LEA.HI.X.SX32 R5, R5, R18, 0x1, P3 ;  /* 0x0000001205057211 */ /* 0x000fe400018f0eff */
[----:B------:R-:W-:Y:S02]  /*4070*/  LOP3.LUT R102, R102, 0x10, R105, 0xfe, !PT ;  /* 0x0000001066667812 */ /* 0x000fe400078efe69 */
[C---:B------:R-:W-:Y:S02]  /*4080*/  LEA R2, P2, R3.reuse, R16, 0x1 ;  /* 0x0000001003027211 */ /* 0x040fe400078408ff */
[C---:B------:R-:W-:Y:S01]  /*4090*/  ISETP.LT.AND P5, PT, R102.reuse, UR11, !P0 ;  /* 0x0000000b66007c0c */ /* 0x040fe2000c7a1270 */
[----:B------:R-:W-:Y:S01]  /*40a0*/  IMAD R102, R102, UR5, RZ ;  /* 0x0000000566667c24 */ /* 0x000fe2000f8e02ff */
[----:B------:R-:W-:-:S02]  /*40b0*/  LEA.HI.X.SX32 R3, R3, R18, 0x1, P2 ;  /* 0x0000001203037211 */ /* 0x000fc400010f0eff */
[----:B------:R-:W-:Y:S01]  /*40c0*/  ISETP.LT.AND P3, PT, R6, UR11, !P0 ;  /* 0x0000000b06007c0c */ /* 0x000fe2000c761270 */
[----:B------:R-:W0:Y:S01]  /*40d0*/  LDS R15, [R7+UR4] ;  /* 0x00000004070f7984 */ /* 0x000e220008000800 */
[----:B------:R-:W-:-:S03]  /*40e0*/  LEA R6, P6, R102, R16, 0x1 ;  /* 0x0000001066067211 */ /* 0x000fc600078c08ff */
[----:B------:R-:W1:Y:S04]  /*40f0*/  LDS R17, [R7+UR4+0x100] ;  /* 0x0001000407117984 */ /* 0x000e680008000800 */
[----:B------:R-:W2:Y:S04]  /*4100*/  LDS R19, [R7+UR4+0x200] ;  /* 0x0002000407137984 */ /* 0x000ea80008000800 */
[----:B------:R3:W4:Y:S02]  /*4110*/  LDS R21, [R7+UR4+0x300] ;  /* 0x0003000407157984 */ /* 0x0007240008000800 */
[----:B---3--:R-:W-:-:S02]  /*4120*/  LEA.HI.X.SX32 R7, R102, R18, 0x1, P6 ;  /* 0x0000001266077211 */ /* 0x008fc400030f0eff */
[-C--:B------:R-:W-:Y:S01]  /*4130*/  LEA R8, P6, R12, R16.reuse, 0x1 ;  /* 0x000000100c087211 */ /* 0x080fe200078c08ff */
[----:B0-----:R0:W-:Y:S04]  /*4140*/  @P1 STG.E.U16 desc[UR6][R2.64], R15 ;  /* 0x0000000f02001986 */ /* 0x0011e8000c101506 */
[----:B-1----:R1:W-:Y:S01]  /*4150*/  @P4 STG.E.U16 desc[UR6][R4.64], R17 ;  /* 0x0000001104004986 */ /* 0x0023e2000c101506 */
[C---:B------:R-:W-:Y:S01]  /*4160*/  ISETP.LT.AND P4, PT, R109.reuse, UR11, !P0 ;  /* 0x0000000b6d007c0c */ /* 0x040fe2000c781270 */
[----:B------:R-:W-:Y:S02]  /*4170*/  IMAD R109, R109, UR5, RZ ;  /* 0x000000056d6d7c24 */ /* 0x000fe4000f8e02ff */
[----:B--2---:R2:W-:Y:S03]  /*4180*/  @P5 STG.E.U16 desc[UR6][R6.64], R19 ;  /* 0x0000001306005986 */ /* 0x0045e6000c101506 */
[----:B0-----:R-:W-:-:S02]  /*4190*/  LEA R2, P1, R109, R16, 0x1 ;  /* 0x000000106d027211 */ /* 0x001fc400078208ff */
[----:B------:R-:W-:Y:S02]  /*41a0*/  PRMT R15, R15, 0x7632, R15 ;  /* 0x000076320f0f7816 */ /* 0x000fe4000000000f */
[----:B-1----:R-:W-:Y:S02]  /*41b0*/  LEA R4, P2, R11, R16, 0x1 ;  /* 0x000000100b047211 */ /* 0x002fe400078408ff */
[----:B------:R-:W-:Y:S02]  /*41c0*/  LEA.HI.X.SX32 R3, R109, R18, 0x1, P1 ;  /* 0x000000126d037211 */ /* 0x000fe400008f0eff */
[----:B------:R-:W-:Y:S02]  /*41d0*/  LEA R10, P1, R13, R16, 0x1 ;  /* 0x000000100d0a7211 */ /* 0x000fe400078208ff */
[----:B------:R-:W-:Y:S01]  /*41e0*/  LEA.HI.X.SX32 R5, R11, R18, 0x1, P2 ;  /* 0x000000120b057211 */ /* 0x000fe200010f0eff */
[----:B----4-:R2:W-:Y:S01]  /*41f0*/  @P4 STG.E.U16 desc[UR6][R2.64], R21 ;  /* 0x0000001502004986 */ /* 0x0105e2000c101506 */
[----:B------:R-:W-:-:S02]  /*4200*/  ISETP.LT.AND P2, PT, R9, UR11, !P0 ;  /* 0x0000000b09007c0c */ /* 0x000fc4000c741270 */
[-C--:B------:R-:W-:Y:S01]  /*4210*/  LEA.HI.X.SX32 R11, R13, R18.reuse, 0x1, P1 ;  /* 0x000000120d0b7211 */ /* 0x080fe200008f0eff */
[----:B------:R2:W-:Y:S01]  /*4220*/  @P3 STG.E.U16 desc[UR6][R4.64], R15 ;  /* 0x0000000f04003986 */ /* 0x0005e2000c101506 */
[----:B------:R-:W-:Y:S02]  /*4230*/  ISETP.LT.AND P1, PT, R0, UR11, !P0 ;  /* 0x0000000b00007c0c */ /* 0x000fe4000c721270 */
[----:B------:R-:W-:Y:S02]  /*4240*/  ISETP.LT.AND P0, PT, R107, UR11, !P0 ;  /* 0x0000000b6b007c0c */ /* 0x000fe4000c701270 */
[----:B------:R-:W-:Y:S02]  /*4250*/  LEA.HI.X.SX32 R9, R12, R18, 0x1, P6 ;  /* 0x000000120c097211 */ /* 0x000fe400030f0eff */
[----:B------:R-:W-:Y:S02]  /*4260*/  PRMT R17, R17, 0x7632, R17 ;  /* 0x0000763211117816 */ /* 0x000fe40000000011 */
[----:B------:R-:W-:-:S02]  /*4270*/  PRMT R0, R19, 0x7632, R0 ;  /* 0x0000763213007816 */ /* 0x000fc40000000000 */
[C---:B------:R-:W-:Y:S01]  /*4280*/  LEA R12, P6, R14.reuse, R16, 0x1 ;  /* 0x000000100e0c7211 */ /* 0x040fe200078c08ff */
[----:B------:R2:W-:Y:S03]  /*4290*/  @P2 STG.E.U16 desc[UR6][R8.64], R17 ;  /* 0x0000001108002986 */ /* 0x0005e6000c101506 */
[----:B------:R-:W-:Y:S01]  /*42a0*/  LEA.HI.X.SX32 R13, R14, R18, 0x1, P6 ;  /* 0x000000120e0d7211 */ /* 0x000fe200030f0eff */
[----:B------:R2:W-:Y:S01]  /*42b0*/  @P1 STG.E.U16 desc[UR6][R10.64], R0 ;  /* 0x000000000a001986 */ /* 0x0005e2000c101506 */
[----:B------:R-:W-:Y:S07]  /*42c0*/  @!P0 EXIT ;  /* 0x000000000000894d */ /* 0x000fee0003800000 */
[----:B--2---:R-:W-:-:S05]  /*42d0*/  PRMT R6, R21, 0x7632, R6 ;  /* 0x0000763215067816 */ /* 0x004fca0000000006 */
[----:B------:R-:W-:Y:S01]  /*42e0*/  STG.E.U16 desc[UR6][R12.64], R6 ;  /* 0x000000060c007986 */ /* 0x000fe2000c101506 */
[----:B------:R-:W-:Y:S05]  /*42f0*/  EXIT ;  /* 0x000000000000794d */ /* 0x000fea0003800000 */
.L_x_2:
[----:B------:R-:W-:-:S00]  /*4300*/  BRA `(.L_x_2) ;  /* 0xfffffffc00fc7947 */ /* 0x000fc0000383ffff */
[----:B------:R-:W-:-:S00]  /*4310*/  NOP ;  /* 0x0000000000007918 */ /* 0x000fc00000000000 */
        /* <DEDUP_REMOVED lines=14> */
.L_x_3:


//--------------------- .nv.shared.matmul_kernel  --------------------------
	.section	.nv.shared.matmul_kernel,"aw",@nobits
	.sectionflags	@""
	.align	16
	.zero		1024


//--------------------- .nv.shared.reserved.0     --------------------------
	.section	.nv.shared.reserved.0,"aw",@nobits
	.weak		__nv_reservedSMEM_offset_0_alias
	.size		__nv_reservedSMEM_offset_0_alias, 0, 0
	.other		__nv_reservedSMEM_offset_0_alias,@"STO_CUDA_RESERVED_SHARED STV_DEFAULT"
__nv_reservedSMEM_offset_0_alias:
	.zero		0


//--------------------- .nv.constant0.matmul_kernel --------------------------
	.section	.nv.constant0.matmul_kernel,"a",@progbits
	.sectionflags	@""
	.align	4
.nv.constant0.matmul_kernel:
	.zero		608


//--------------------- SYMBOLS --------------------------

	.type		.nv.reservedSmem.offset0,@object
	.size		.nv.reservedSmem.offset0,0x4
